//
// Generated by NVIDIA NVVM Compiler
//
// Compiler Build ID: CL-36424714
// Cuda compilation tools, release 13.0, V13.0.88
// Based on NVVM 20.0.0
//

.version 9.0
.target sm_100
.address_size 64

	// .globl	_Z18calculateHistogramPKjPiS1_iiijjj
.extern .shared .align 16 .b8 sharedHist[];

.visible .entry _Z18calculateHistogramPKjPiS1_iiijjj(
	.param .u64 .ptr .align 1 _Z18calculateHistogramPKjPiS1_iiijjj_param_0,
	.param .u64 .ptr .align 1 _Z18calculateHistogramPKjPiS1_iiijjj_param_1,
	.param .u64 .ptr .align 1 _Z18calculateHistogramPKjPiS1_iiijjj_param_2,
	.param .u32 _Z18calculateHistogramPKjPiS1_iiijjj_param_3,
	.param .u32 _Z18calculateHistogramPKjPiS1_iiijjj_param_4,
	.param .u32 _Z18calculateHistogramPKjPiS1_iiijjj_param_5,
	.param .u32 _Z18calculateHistogramPKjPiS1_iiijjj_param_6,
	.param .u32 _Z18calculateHistogramPKjPiS1_iiijjj_param_7,
	.param .u32 _Z18calculateHistogramPKjPiS1_iiijjj_param_8
)
{
	.reg .pred 	%p<19>;
	.reg .b32 	%r<111>;
	.reg .b64 	%rd<41>;

	ld.param.u64 	%rd4, [_Z18calculateHistogramPKjPiS1_iiijjj_param_0];
	ld.param.u64 	%rd6, [_Z18calculateHistogramPKjPiS1_iiijjj_param_1];
	ld.param.u64 	%rd5, [_Z18calculateHistogramPKjPiS1_iiijjj_param_2];
	ld.param.u32 	%r37, [_Z18calculateHistogramPKjPiS1_iiijjj_param_3];
	ld.param.u32 	%r32, [_Z18calculateHistogramPKjPiS1_iiijjj_param_4];
	ld.param.u32 	%r33, [_Z18calculateHistogramPKjPiS1_iiijjj_param_5];
	ld.param.u32 	%r34, [_Z18calculateHistogramPKjPiS1_iiijjj_param_6];
	ld.param.u32 	%r35, [_Z18calculateHistogramPKjPiS1_iiijjj_param_7];
	ld.param.u32 	%r36, [_Z18calculateHistogramPKjPiS1_iiijjj_param_8];
	cvta.to.global.u64 	%rd1, %rd6;
	mov.u32 	%r1, %ctaid.x;
	mul.lo.s32 	%r2, %r32, %r1;
	mov.u32 	%r3, %tid.x;
	setp.ge.s32 	%p1, %r3, %r32;
	add.s32 	%r102, %r3, %r2;
	setp.ge.s32 	%p2, %r102, %r37;
	or.pred  	%p3, %p1, %p2;
	@%p3 bra 	$L__BB0_5;
	add.s32 	%r5, %r33, -1;
	mov.u32 	%r6, %ntid.x;
	cvta.to.global.u64 	%rd2, %rd4;
	cvta.to.global.u64 	%rd3, %rd5;
	mov.u32 	%r103, %r3;
$L__BB0_2:
	mul.wide.s32 	%rd7, %r102, 4;
	add.s64 	%rd8, %rd2, %rd7;
	ld.global.u32 	%r9, [%rd8];
	setp.ge.u32 	%p4, %r9, %r35;
	mov.u32 	%r104, %r5;
	@%p4 bra 	$L__BB0_4;
	sub.s32 	%r39, %r9, %r34;
	div.u32 	%r104, %r39, %r36;
$L__BB0_4:
	shl.b32 	%r40, %r104, 2;
	mov.u32 	%r41, sharedHist;
	add.s32 	%r42, %r41, %r40;
	atom.shared.add.u32 	%r43, [%r42], 1;
	mul.wide.s32 	%rd9, %r104, 4;
	add.s64 	%rd10, %rd3, %rd9;
	atom.global.add.u32 	%r44, [%rd10], 1;
	add.s32 	%r103, %r103, %r6;
	setp.lt.s32 	%p5, %r103, %r32;
	add.s32 	%r102, %r103, %r2;
	setp.lt.s32 	%p6, %r102, %r37;
	and.pred  	%p7, %p5, %p6;
	@%p7 bra 	$L__BB0_2;
$L__BB0_5:
	bar.sync 	0;
	setp.ne.s32 	%p8, %r3, 0;
	setp.lt.s32 	%p9, %r33, 1;
	or.pred  	%p10, %p8, %p9;
	@%p10 bra 	$L__BB0_17;
	mul.lo.s32 	%r14, %r33, %r1;
	and.b32  	%r15, %r33, 7;
	setp.lt.u32 	%p11, %r33, 8;
	mov.b32 	%r109, 0;
	@%p11 bra 	$L__BB0_9;
	and.b32  	%r109, %r33, 2147483640;
	neg.s32 	%r107, %r109;
	mov.u32 	%r47, sharedHist;
	add.s32 	%r106, %r47, 16;
	add.s32 	%r105, %r14, 3;
$L__BB0_8:
	.pragma "nounroll";
	add.s32 	%r48, %r105, -3;
	mul.wide.u32 	%rd11, %r48, 4;
	add.s64 	%rd12, %rd1, %rd11;
	ld.shared.v4.u32 	{%r49, %r50, %r51, %r52}, [%r106+-16];
	atom.global.add.u32 	%r53, [%rd12], %r49;
	add.s32 	%r54, %r105, -2;
	mul.wide.u32 	%rd13, %r54, 4;
	add.s64 	%rd14, %rd1, %rd13;
	atom.global.add.u32 	%r55, [%rd14], %r50;
	add.s32 	%r56, %r105, -1;
	mul.wide.u32 	%rd15, %r56, 4;
	add.s64 	%rd16, %rd1, %rd15;
	atom.global.add.u32 	%r57, [%rd16], %r51;
	add.s32 	%r58, %r105, 4;
	mul.wide.u32 	%rd17, %r105, 4;
	add.s64 	%rd18, %rd1, %rd17;
	atom.global.add.u32 	%r59, [%rd18], %r52;
	add.s32 	%r60, %r105, 1;
	mul.wide.u32 	%rd19, %r60, 4;
	add.s64 	%rd20, %rd1, %rd19;
	ld.shared.v4.u32 	{%r61, %r62, %r63, %r64}, [%r106];
	atom.global.add.u32 	%r65, [%rd20], %r61;
	add.s32 	%r66, %r105, 2;
	mul.wide.u32 	%rd21, %r66, 4;
	add.s64 	%rd22, %rd1, %rd21;
	atom.global.add.u32 	%r67, [%rd22], %r62;
	add.s32 	%r68, %r105, 3;
	mul.wide.u32 	%rd23, %r68, 4;
	add.s64 	%rd24, %rd1, %rd23;
	atom.global.add.u32 	%r69, [%rd24], %r63;
	mul.wide.u32 	%rd25, %r58, 4;
	add.s64 	%rd26, %rd1, %rd25;
	atom.global.add.u32 	%r70, [%rd26], %r64;
	add.s32 	%r107, %r107, 8;
	add.s32 	%r106, %r106, 32;
	add.s32 	%r105, %r105, 8;
	setp.ne.s32 	%p12, %r107, 0;
	@%p12 bra 	$L__BB0_8;
$L__BB0_9:
	setp.eq.s32 	%p13, %r15, 0;
	@%p13 bra 	$L__BB0_17;
	and.b32  	%r26, %r33, 3;
	setp.lt.u32 	%p14, %r15, 4;
	@%p14 bra 	$L__BB0_12;
	add.s32 	%r71, %r109, %r14;
	mul.wide.u32 	%rd27, %r71, 4;
	add.s64 	%rd28, %rd1, %rd27;
	shl.b32 	%r72, %r109, 2;
	mov.u32 	%r73, sharedHist;
	add.s32 	%r74, %r73, %r72;
	ld.shared.u32 	%r75, [%r74];
	atom.global.add.u32 	%r76, [%rd28], %r75;
	add.s32 	%r77, %r71, 1;
	mul.wide.u32 	%rd29, %r77, 4;
	add.s64 	%rd30, %rd1, %rd29;
	ld.shared.u32 	%r78, [%r74+4];
	atom.global.add.u32 	%r79, [%rd30], %r78;
	add.s32 	%r80, %r71, 2;
	mul.wide.u32 	%rd31, %r80, 4;
	add.s64 	%rd32, %rd1, %rd31;
	ld.shared.u32 	%r81, [%r74+8];
	atom.global.add.u32 	%r82, [%rd32], %r81;
	add.s32 	%r83, %r71, 3;
	mul.wide.u32 	%rd33, %r83, 4;
	add.s64 	%rd34, %rd1, %rd33;
	ld.shared.u32 	%r84, [%r74+12];
	atom.global.add.u32 	%r85, [%rd34], %r84;
	add.s32 	%r109, %r109, 4;
$L__BB0_12:
	setp.eq.s32 	%p15, %r26, 0;
	@%p15 bra 	$L__BB0_17;
	setp.eq.s32 	%p16, %r26, 1;
	@%p16 bra 	$L__BB0_15;
	add.s32 	%r86, %r109, %r14;
	mul.wide.u32 	%rd35, %r86, 4;
	add.s64 	%rd36, %rd1, %rd35;
	shl.b32 	%r87, %r109, 2;
	mov.u32 	%r88, sharedHist;
	add.s32 	%r89, %r88, %r87;
	ld.shared.u32 	%r90, [%r89];
	atom.global.add.u32 	%r91, [%rd36], %r90;
	add.s32 	%r92, %r86, 1;
	mul.wide.u32 	%rd37, %r92, 4;
	add.s64 	%rd38, %rd1, %rd37;
	ld.shared.u32 	%r93, [%r89+4];
	atom.global.add.u32 	%r94, [%rd38], %r93;
	add.s32 	%r109, %r109, 2;
$L__BB0_15:
	and.b32  	%r95, %r33, 1;
	setp.eq.b32 	%p17, %r95, 1;
	not.pred 	%p18, %p17;
	@%p18 bra 	$L__BB0_17;
	add.s32 	%r96, %r109, %r14;
	mul.wide.u32 	%rd39, %r96, 4;
	add.s64 	%rd40, %rd1, %rd39;
	shl.b32 	%r97, %r109, 2;
	mov.u32 	%r98, sharedHist;
	add.s32 	%r99, %r98, %r97;
	ld.shared.u32 	%r100, [%r99];
	atom.global.add.u32 	%r101, [%rd40], %r100;
$L__BB0_17:
	bar.sync 	0;
	ret;

}
	// .globl	_Z23calculateHorizontalScanPiS_i
.visible .entry _Z23calculateHorizontalScanPiS_i(
	.param .u64 .ptr .align 1 _Z23calculateHorizontalScanPiS_i_param_0,
	.param .u64 .ptr .align 1 _Z23calculateHorizontalScanPiS_i_param_1,
	.param .u32 _Z23calculateHorizontalScanPiS_i_param_2
)
{
	.reg .pred 	%p<13>;
	.reg .b16 	%rs<15>;
	.reg .b32 	%r<152>;
	.reg .b64 	%rd<69>;

	ld.param.u64 	%rd4, [_Z23calculateHorizontalScanPiS_i_param_0];
	ld.param.u64 	%rd3, [_Z23calculateHorizontalScanPiS_i_param_1];
	ld.param.u32 	%r36, [_Z23calculateHorizontalScanPiS_i_param_2];
	cvta.to.global.u64 	%rd1, %rd4;
	mov.u32 	%r138, %tid.x;
	setp.ge.s32 	%p1, %r138, %r36;
	@%p1 bra 	$L__BB1_18;
	mov.u32 	%r2, %ntid.x;
	add.s32 	%r3, %r138, -1;
	cvt.u16.u32 	%rs1, %r138;
	cvt.u16.u32 	%rs2, %r2;
	cvta.to.global.u64 	%rd2, %rd3;
	mov.b32 	%r137, 0;
	mov.b16 	%rs13, 0;
	mov.u16 	%rs14, %rs13;
$L__BB1_2:
	setp.lt.s32 	%p2, %r138, 1;
	mov.b32 	%r151, 0;
	@%p2 bra 	$L__BB1_17;
	mad.lo.s32 	%r41, %r2, %r137, %r3;
	setp.lt.u32 	%p3, %r41, 15;
	mov.b32 	%r151, 0;
	mov.u32 	%r146, %r138;
	@%p3 bra 	$L__BB1_7;
	add.s32 	%r140, %r138, -8;
	and.b32  	%r43, %r138, 2147483632;
	neg.s32 	%r139, %r43;
	mov.b32 	%r151, 0;
$L__BB1_5:
	.pragma "nounroll";
	add.s32 	%r44, %r140, 7;
	mul.wide.u32 	%rd5, %r44, 4;
	add.s64 	%rd6, %rd1, %rd5;
	ld.global.u32 	%r45, [%rd6];
	add.s32 	%r46, %r45, %r151;
	add.s32 	%r47, %r140, 6;
	mul.wide.u32 	%rd7, %r47, 4;
	add.s64 	%rd8, %rd1, %rd7;
	ld.global.u32 	%r48, [%rd8];
	add.s32 	%r49, %r48, %r46;
	add.s32 	%r50, %r140, 5;
	mul.wide.u32 	%rd9, %r50, 4;
	add.s64 	%rd10, %rd1, %rd9;
	ld.global.u32 	%r51, [%rd10];
	add.s32 	%r52, %r51, %r49;
	add.s32 	%r53, %r140, 4;
	mul.wide.u32 	%rd11, %r53, 4;
	add.s64 	%rd12, %rd1, %rd11;
	ld.global.u32 	%r54, [%rd12];
	add.s32 	%r55, %r54, %r52;
	add.s32 	%r56, %r140, 3;
	mul.wide.u32 	%rd13, %r56, 4;
	add.s64 	%rd14, %rd1, %rd13;
	ld.global.u32 	%r57, [%rd14];
	add.s32 	%r58, %r57, %r55;
	add.s32 	%r59, %r140, 2;
	mul.wide.u32 	%rd15, %r59, 4;
	add.s64 	%rd16, %rd1, %rd15;
	ld.global.u32 	%r60, [%rd16];
	add.s32 	%r61, %r60, %r58;
	add.s32 	%r62, %r140, 1;
	mul.wide.u32 	%rd17, %r62, 4;
	add.s64 	%rd18, %rd1, %rd17;
	ld.global.u32 	%r63, [%rd18];
	add.s32 	%r64, %r63, %r61;
	add.s32 	%r65, %r140, -8;
	mul.wide.u32 	%rd19, %r140, 4;
	add.s64 	%rd20, %rd1, %rd19;
	ld.global.u32 	%r66, [%rd20];
	add.s32 	%r67, %r66, %r64;
	add.s32 	%r68, %r140, -1;
	mul.wide.u32 	%rd21, %r68, 4;
	add.s64 	%rd22, %rd1, %rd21;
	ld.global.u32 	%r69, [%rd22];
	add.s32 	%r70, %r69, %r67;
	add.s32 	%r71, %r140, -2;
	mul.wide.u32 	%rd23, %r71, 4;
	add.s64 	%rd24, %rd1, %rd23;
	ld.global.u32 	%r72, [%rd24];
	add.s32 	%r73, %r72, %r70;
	add.s32 	%r74, %r140, -3;
	mul.wide.u32 	%rd25, %r74, 4;
	add.s64 	%rd26, %rd1, %rd25;
	ld.global.u32 	%r75, [%rd26];
	add.s32 	%r76, %r75, %r73;
	add.s32 	%r77, %r140, -4;
	mul.wide.u32 	%rd27, %r77, 4;
	add.s64 	%rd28, %rd1, %rd27;
	ld.global.u32 	%r78, [%rd28];
	add.s32 	%r79, %r78, %r76;
	add.s32 	%r80, %r140, -5;
	mul.wide.u32 	%rd29, %r80, 4;
	add.s64 	%rd30, %rd1, %rd29;
	ld.global.u32 	%r81, [%rd30];
	add.s32 	%r82, %r81, %r79;
	add.s32 	%r83, %r140, -6;
	mul.wide.u32 	%rd31, %r83, 4;
	add.s64 	%rd32, %rd1, %rd31;
	ld.global.u32 	%r84, [%rd32];
	add.s32 	%r85, %r84, %r82;
	add.s32 	%r86, %r140, -7;
	mul.wide.u32 	%rd33, %r86, 4;
	add.s64 	%rd34, %rd1, %rd33;
	ld.global.u32 	%r87, [%rd34];
	add.s32 	%r88, %r87, %r85;
	mul.wide.u32 	%rd35, %r65, 4;
	add.s64 	%rd36, %rd1, %rd35;
	ld.global.u32 	%r89, [%rd36];
	add.s32 	%r151, %r89, %r88;
	add.s32 	%r140, %r140, -16;
	add.s32 	%r139, %r139, 16;
	setp.ne.s32 	%p4, %r139, 0;
	@%p4 bra 	$L__BB1_5;
	add.s32 	%r146, %r140, 8;
$L__BB1_7:
	and.b32  	%r90, %r138, 15;
	setp.eq.s32 	%p5, %r90, 0;
	@%p5 bra 	$L__BB1_17;
	mad.lo.s16 	%rs11, %rs14, %rs2, %rs1;
	cvt.u32.u16 	%r92, %rs11;
	and.b32  	%r18, %r92, 15;
	add.s32 	%r93, %r18, -1;
	setp.lt.u32 	%p6, %r93, 7;
	@%p6 bra 	$L__BB1_10;
	add.s32 	%r94, %r146, -1;
	mul.wide.u32 	%rd37, %r94, 4;
	add.s64 	%rd38, %rd1, %rd37;
	ld.global.u32 	%r95, [%rd38];
	add.s32 	%r96, %r95, %r151;
	add.s32 	%r97, %r146, -2;
	mul.wide.u32 	%rd39, %r97, 4;
	add.s64 	%rd40, %rd1, %rd39;
	ld.global.u32 	%r98, [%rd40];
	add.s32 	%r99, %r98, %r96;
	add.s32 	%r100, %r146, -3;
	mul.wide.u32 	%rd41, %r100, 4;
	add.s64 	%rd42, %rd1, %rd41;
	ld.global.u32 	%r101, [%rd42];
	add.s32 	%r102, %r101, %r99;
	add.s32 	%r103, %r146, -4;
	mul.wide.u32 	%rd43, %r103, 4;
	add.s64 	%rd44, %rd1, %rd43;
	ld.global.u32 	%r104, [%rd44];
	add.s32 	%r105, %r104, %r102;
	add.s32 	%r106, %r146, -5;
	mul.wide.u32 	%rd45, %r106, 4;
	add.s64 	%rd46, %rd1, %rd45;
	ld.global.u32 	%r107, [%rd46];
	add.s32 	%r108, %r107, %r105;
	add.s32 	%r109, %r146, -6;
	mul.wide.u32 	%rd47, %r109, 4;
	add.s64 	%rd48, %rd1, %rd47;
	ld.global.u32 	%r110, [%rd48];
	add.s32 	%r111, %r110, %r108;
	add.s32 	%r112, %r146, -7;
	mul.wide.u32 	%rd49, %r112, 4;
	add.s64 	%rd50, %rd1, %rd49;
	ld.global.u32 	%r113, [%rd50];
	add.s32 	%r114, %r113, %r111;
	add.s32 	%r146, %r146, -8;
	mul.wide.u32 	%rd51, %r146, 4;
	add.s64 	%rd52, %rd1, %rd51;
	ld.global.u32 	%r115, [%rd52];
	add.s32 	%r151, %r115, %r114;
$L__BB1_10:
	and.b32  	%r116, %r18, 7;
	setp.eq.s32 	%p7, %r116, 0;
	@%p7 bra 	$L__BB1_17;
	mad.lo.s16 	%rs12, %rs13, %rs2, %rs1;
	cvt.u32.u16 	%r118, %rs12;
	and.b32  	%r119, %r118, 7;
	and.b32  	%r24, %r118, 3;
	add.s32 	%r120, %r119, -1;
	setp.lt.u32 	%p8, %r120, 3;
	@%p8 bra 	$L__BB1_13;
	add.s32 	%r121, %r146, -1;
	mul.wide.u32 	%rd53, %r121, 4;
	add.s64 	%rd54, %rd1, %rd53;
	ld.global.u32 	%r122, [%rd54];
	add.s32 	%r123, %r122, %r151;
	add.s32 	%r124, %r146, -2;
	mul.wide.u32 	%rd55, %r124, 4;
	add.s64 	%rd56, %rd1, %rd55;
	ld.global.u32 	%r125, [%rd56];
	add.s32 	%r126, %r125, %r123;
	add.s32 	%r127, %r146, -3;
	mul.wide.u32 	%rd57, %r127, 4;
	add.s64 	%rd58, %rd1, %rd57;
	ld.global.u32 	%r128, [%rd58];
	add.s32 	%r129, %r128, %r126;
	add.s32 	%r146, %r146, -4;
	mul.wide.u32 	%rd59, %r146, 4;
	add.s64 	%rd60, %rd1, %rd59;
	ld.global.u32 	%r130, [%rd60];
	add.s32 	%r151, %r130, %r129;
$L__BB1_13:
	setp.eq.s32 	%p9, %r24, 0;
	@%p9 bra 	$L__BB1_17;
	add.s32 	%r131, %r146, -1;
	mul.wide.u32 	%rd61, %r131, 4;
	add.s64 	%rd62, %rd1, %rd61;
	ld.global.u32 	%r132, [%rd62];
	add.s32 	%r151, %r132, %r151;
	setp.eq.s32 	%p10, %r24, 1;
	@%p10 bra 	$L__BB1_17;
	add.s32 	%r133, %r146, -2;
	mul.wide.u32 	%rd63, %r133, 4;
	add.s64 	%rd64, %rd1, %rd63;
	ld.global.u32 	%r134, [%rd64];
	add.s32 	%r151, %r134, %r151;
	setp.eq.s32 	%p11, %r24, 2;
	@%p11 bra 	$L__BB1_17;
	add.s32 	%r135, %r146, -3;
	mul.wide.u32 	%rd65, %r135, 4;
	add.s64 	%rd66, %rd1, %rd65;
	ld.global.u32 	%r136, [%rd66];
	add.s32 	%r151, %r136, %r151;
$L__BB1_17:
	mul.wide.s32 	%rd67, %r138, 4;
	add.s64 	%rd68, %rd2, %rd67;
	st.global.u32 	[%rd68], %r151;
	add.s32 	%r138, %r138, %r2;
	setp.lt.s32 	%p12, %r138, %r36;
	add.s32 	%r137, %r137, 1;
	add.s16 	%rs14, %rs14, 1;
	add.s16 	%rs13, %rs13, 1;
	@%p12 bra 	$L__BB1_2;
$L__BB1_18:
	bar.sync 	0;
	ret;

}
	// .globl	_Z21calculateVerticalScanPiS_S_ii
.visible .entry _Z21calculateVerticalScanPiS_S_ii(
	.param .u64 .ptr .align 1 _Z21calculateVerticalScanPiS_S_ii_param_0,
	.param .u64 .ptr .align 1 _Z21calculateVerticalScanPiS_S_ii_param_1,
	.param .u64 .ptr .align 1 _Z21calculateVerticalScanPiS_S_ii_param_2,
	.param .u32 _Z21calculateVerticalScanPiS_S_ii_param_3,
	.param .u32 _Z21calculateVerticalScanPiS_S_ii_param_4
)
{
	.reg .pred 	%p<13>;
	.reg .b32 	%r<165>;
	.reg .b64 	%rd<80>;

	ld.param.u64 	%rd10, [_Z21calculateVerticalScanPiS_S_ii_param_0];
	ld.param.u64 	%rd11, [_Z21calculateVerticalScanPiS_S_ii_param_1];
	ld.param.u64 	%rd9, [_Z21calculateVerticalScanPiS_S_ii_param_2];
	ld.param.u32 	%r30, [_Z21calculateVerticalScanPiS_S_ii_param_3];
	ld.param.u32 	%r31, [_Z21calculateVerticalScanPiS_S_ii_param_4];
	cvta.to.global.u64 	%rd1, %rd10;
	cvta.to.global.u64 	%rd2, %rd11;
	mov.u32 	%r155, %tid.x;
	setp.ge.s32 	%p1, %r155, %r30;
	@%p1 bra 	$L__BB2_17;
	setp.lt.s32 	%p2, %r31, 1;
	@%p2 bra 	$L__BB2_17;
	and.b32  	%r2, %r31, 15;
	add.s32 	%r3, %r2, -1;
	and.b32  	%r4, %r31, 7;
	add.s32 	%r5, %r4, -1;
	and.b32  	%r6, %r31, 2147483632;
	and.b32  	%r7, %r31, 3;
	neg.s32 	%r8, %r6;
	shl.b32 	%r9, %r30, 4;
	cvta.to.global.u64 	%rd3, %rd9;
	mov.u32 	%r10, %ntid.x;
	mul.wide.s32 	%rd7, %r30, 4;
$L__BB2_3:
	setp.lt.u32 	%p3, %r31, 16;
	mul.wide.s32 	%rd12, %r155, 4;
	add.s64 	%rd4, %rd3, %rd12;
	mov.b32 	%r161, 0;
	mov.u32 	%r160, %r161;
	@%p3 bra 	$L__BB2_6;
	mov.b32 	%r160, 0;
	mov.u32 	%r156, %r155;
	mov.u32 	%r157, %r8;
$L__BB2_5:
	.pragma "nounroll";
	ld.global.u32 	%r34, [%rd4];
	add.s32 	%r35, %r34, %r160;
	mul.wide.s32 	%rd13, %r156, 4;
	add.s64 	%rd14, %rd2, %rd13;
	st.global.u32 	[%rd14], %r35;
	add.s64 	%rd15, %rd1, %rd13;
	ld.global.u32 	%r36, [%rd15];
	add.s32 	%r37, %r36, %r160;
	ld.global.u32 	%r38, [%rd4];
	add.s32 	%r39, %r38, %r37;
	mul.wide.s32 	%rd16, %r30, 4;
	add.s64 	%rd17, %rd14, %rd16;
	st.global.u32 	[%rd17], %r39;
	add.s64 	%rd18, %rd15, %rd16;
	ld.global.u32 	%r40, [%rd18];
	add.s32 	%r41, %r40, %r37;
	ld.global.u32 	%r42, [%rd4];
	add.s32 	%r43, %r42, %r41;
	add.s64 	%rd19, %rd17, %rd16;
	st.global.u32 	[%rd19], %r43;
	add.s64 	%rd20, %rd18, %rd16;
	ld.global.u32 	%r44, [%rd20];
	add.s32 	%r45, %r44, %r41;
	ld.global.u32 	%r46, [%rd4];
	add.s32 	%r47, %r46, %r45;
	add.s64 	%rd21, %rd19, %rd16;
	st.global.u32 	[%rd21], %r47;
	add.s64 	%rd22, %rd20, %rd16;
	ld.global.u32 	%r48, [%rd22];
	add.s32 	%r49, %r48, %r45;
	ld.global.u32 	%r50, [%rd4];
	add.s32 	%r51, %r50, %r49;
	add.s64 	%rd23, %rd21, %rd16;
	st.global.u32 	[%rd23], %r51;
	add.s64 	%rd24, %rd22, %rd16;
	ld.global.u32 	%r52, [%rd24];
	add.s32 	%r53, %r52, %r49;
	ld.global.u32 	%r54, [%rd4];
	add.s32 	%r55, %r54, %r53;
	add.s64 	%rd25, %rd23, %rd16;
	st.global.u32 	[%rd25], %r55;
	add.s64 	%rd26, %rd24, %rd16;
	ld.global.u32 	%r56, [%rd26];
	add.s32 	%r57, %r56, %r53;
	ld.global.u32 	%r58, [%rd4];
	add.s32 	%r59, %r58, %r57;
	add.s64 	%rd27, %rd25, %rd16;
	st.global.u32 	[%rd27], %r59;
	add.s64 	%rd28, %rd26, %rd16;
	ld.global.u32 	%r60, [%rd28];
	add.s32 	%r61, %r60, %r57;
	ld.global.u32 	%r62, [%rd4];
	add.s32 	%r63, %r62, %r61;
	add.s64 	%rd29, %rd27, %rd16;
	st.global.u32 	[%rd29], %r63;
	add.s64 	%rd30, %rd28, %rd16;
	ld.global.u32 	%r64, [%rd30];
	add.s32 	%r65, %r64, %r61;
	ld.global.u32 	%r66, [%rd4];
	add.s32 	%r67, %r66, %r65;
	add.s64 	%rd31, %rd29, %rd16;
	st.global.u32 	[%rd31], %r67;
	add.s64 	%rd32, %rd30, %rd16;
	ld.global.u32 	%r68, [%rd32];
	add.s32 	%r69, %r68, %r65;
	ld.global.u32 	%r70, [%rd4];
	add.s32 	%r71, %r70, %r69;
	add.s64 	%rd33, %rd31, %rd16;
	st.global.u32 	[%rd33], %r71;
	add.s64 	%rd34, %rd32, %rd16;
	ld.global.u32 	%r72, [%rd34];
	add.s32 	%r73, %r72, %r69;
	ld.global.u32 	%r74, [%rd4];
	add.s32 	%r75, %r74, %r73;
	add.s64 	%rd35, %rd33, %rd16;
	st.global.u32 	[%rd35], %r75;
	add.s64 	%rd36, %rd34, %rd16;
	ld.global.u32 	%r76, [%rd36];
	add.s32 	%r77, %r76, %r73;
	ld.global.u32 	%r78, [%rd4];
	add.s32 	%r79, %r78, %r77;
	add.s64 	%rd37, %rd35, %rd16;
	st.global.u32 	[%rd37], %r79;
	add.s64 	%rd38, %rd36, %rd16;
	ld.global.u32 	%r80, [%rd38];
	add.s32 	%r81, %r80, %r77;
	ld.global.u32 	%r82, [%rd4];
	add.s32 	%r83, %r82, %r81;
	add.s64 	%rd39, %rd37, %rd16;
	st.global.u32 	[%rd39], %r83;
	add.s64 	%rd40, %rd38, %rd16;
	ld.global.u32 	%r84, [%rd40];
	add.s32 	%r85, %r84, %r81;
	ld.global.u32 	%r86, [%rd4];
	add.s32 	%r87, %r86, %r85;
	add.s64 	%rd41, %rd39, %rd16;
	st.global.u32 	[%rd41], %r87;
	add.s64 	%rd42, %rd40, %rd16;
	ld.global.u32 	%r88, [%rd42];
	add.s32 	%r89, %r88, %r85;
	ld.global.u32 	%r90, [%rd4];
	add.s32 	%r91, %r90, %r89;
	add.s64 	%rd43, %rd41, %rd16;
	st.global.u32 	[%rd43], %r91;
	add.s64 	%rd44, %rd42, %rd16;
	ld.global.u32 	%r92, [%rd44];
	add.s32 	%r93, %r92, %r89;
	ld.global.u32 	%r94, [%rd4];
	add.s32 	%r95, %r94, %r93;
	add.s64 	%rd45, %rd43, %rd16;
	st.global.u32 	[%rd45], %r95;
	add.s64 	%rd46, %rd44, %rd16;
	ld.global.u32 	%r96, [%rd46];
	add.s32 	%r160, %r96, %r93;
	add.s32 	%r157, %r157, 16;
	add.s32 	%r156, %r156, %r9;
	setp.ne.s32 	%p4, %r157, 0;
	mov.u32 	%r161, %r6;
	@%p4 bra 	$L__BB2_5;
$L__BB2_6:
	setp.eq.s32 	%p5, %r2, 0;
	@%p5 bra 	$L__BB2_16;
	setp.lt.u32 	%p6, %r3, 7;
	@%p6 bra 	$L__BB2_9;
	ld.global.u32 	%r97, [%rd4];
	add.s32 	%r98, %r97, %r160;
	mad.lo.s32 	%r99, %r161, %r30, %r155;
	mul.wide.s32 	%rd47, %r99, 4;
	add.s64 	%rd48, %rd2, %rd47;
	st.global.u32 	[%rd48], %r98;
	add.s64 	%rd49, %rd1, %rd47;
	ld.global.u32 	%r100, [%rd49];
	add.s32 	%r101, %r100, %r160;
	ld.global.u32 	%r102, [%rd4];
	add.s32 	%r103, %r102, %r101;
	mul.wide.s32 	%rd50, %r30, 4;
	add.s64 	%rd51, %rd48, %rd50;
	st.global.u32 	[%rd51], %r103;
	add.s64 	%rd52, %rd49, %rd50;
	ld.global.u32 	%r104, [%rd52];
	add.s32 	%r105, %r104, %r101;
	ld.global.u32 	%r106, [%rd4];
	add.s32 	%r107, %r106, %r105;
	add.s64 	%rd53, %rd51, %rd50;
	st.global.u32 	[%rd53], %r107;
	add.s64 	%rd54, %rd52, %rd50;
	ld.global.u32 	%r108, [%rd54];
	add.s32 	%r109, %r108, %r105;
	ld.global.u32 	%r110, [%rd4];
	add.s32 	%r111, %r110, %r109;
	add.s64 	%rd55, %rd53, %rd50;
	st.global.u32 	[%rd55], %r111;
	add.s64 	%rd56, %rd54, %rd50;
	ld.global.u32 	%r112, [%rd56];
	add.s32 	%r113, %r112, %r109;
	ld.global.u32 	%r114, [%rd4];
	add.s32 	%r115, %r114, %r113;
	add.s64 	%rd57, %rd55, %rd50;
	st.global.u32 	[%rd57], %r115;
	add.s64 	%rd58, %rd56, %rd50;
	ld.global.u32 	%r116, [%rd58];
	add.s32 	%r117, %r116, %r113;
	ld.global.u32 	%r118, [%rd4];
	add.s32 	%r119, %r118, %r117;
	add.s64 	%rd59, %rd57, %rd50;
	st.global.u32 	[%rd59], %r119;
	add.s64 	%rd60, %rd58, %rd50;
	ld.global.u32 	%r120, [%rd60];
	add.s32 	%r121, %r120, %r117;
	ld.global.u32 	%r122, [%rd4];
	add.s32 	%r123, %r122, %r121;
	add.s64 	%rd61, %rd59, %rd50;
	st.global.u32 	[%rd61], %r123;
	add.s64 	%rd62, %rd60, %rd50;
	ld.global.u32 	%r124, [%rd62];
	add.s32 	%r125, %r124, %r121;
	ld.global.u32 	%r126, [%rd4];
	add.s32 	%r127, %r126, %r125;
	add.s64 	%rd63, %rd61, %rd50;
	st.global.u32 	[%rd63], %r127;
	add.s64 	%rd64, %rd62, %rd50;
	ld.global.u32 	%r128, [%rd64];
	add.s32 	%r160, %r128, %r125;
	add.s32 	%r161, %r161, 8;
$L__BB2_9:
	setp.eq.s32 	%p7, %r4, 0;
	@%p7 bra 	$L__BB2_16;
	setp.lt.u32 	%p8, %r5, 3;
	@%p8 bra 	$L__BB2_12;
	ld.global.u32 	%r129, [%rd4];
	add.s32 	%r130, %r129, %r160;
	mad.lo.s32 	%r131, %r161, %r30, %r155;
	mul.wide.s32 	%rd65, %r131, 4;
	add.s64 	%rd66, %rd2, %rd65;
	st.global.u32 	[%rd66], %r130;
	add.s64 	%rd67, %rd1, %rd65;
	ld.global.u32 	%r132, [%rd67];
	add.s32 	%r133, %r132, %r160;
	ld.global.u32 	%r134, [%rd4];
	add.s32 	%r135, %r134, %r133;
	add.s64 	%rd69, %rd66, %rd7;
	st.global.u32 	[%rd69], %r135;
	add.s64 	%rd70, %rd67, %rd7;
	ld.global.u32 	%r136, [%rd70];
	add.s32 	%r137, %r136, %r133;
	ld.global.u32 	%r138, [%rd4];
	add.s32 	%r139, %r138, %r137;
	add.s64 	%rd71, %rd69, %rd7;
	st.global.u32 	[%rd71], %r139;
	add.s64 	%rd72, %rd70, %rd7;
	ld.global.u32 	%r140, [%rd72];
	add.s32 	%r141, %r140, %r137;
	ld.global.u32 	%r142, [%rd4];
	add.s32 	%r143, %r142, %r141;
	add.s64 	%rd73, %rd71, %rd7;
	st.global.u32 	[%rd73], %r143;
	add.s64 	%rd74, %rd72, %rd7;
	ld.global.u32 	%r144, [%rd74];
	add.s32 	%r160, %r144, %r141;
	add.s32 	%r161, %r161, 4;
$L__BB2_12:
	setp.eq.s32 	%p9, %r7, 0;
	@%p9 bra 	$L__BB2_16;
	setp.eq.s32 	%p10, %r7, 1;
	ld.global.u32 	%r145, [%rd4];
	add.s32 	%r146, %r145, %r160;
	mad.lo.s32 	%r147, %r161, %r30, %r155;
	cvt.s64.s32 	%rd5, %r147;
	mul.wide.s32 	%rd75, %r147, 4;
	add.s64 	%rd6, %rd2, %rd75;
	st.global.u32 	[%rd6], %r146;
	@%p10 bra 	$L__BB2_16;
	shl.b64 	%rd76, %rd5, 2;
	add.s64 	%rd77, %rd1, %rd76;
	ld.global.u32 	%r148, [%rd77];
	add.s32 	%r149, %r148, %r160;
	setp.eq.s32 	%p11, %r7, 2;
	ld.global.u32 	%r150, [%rd4];
	add.s32 	%r151, %r150, %r149;
	add.s64 	%rd8, %rd6, %rd7;
	st.global.u32 	[%rd8], %r151;
	add.s64 	%rd78, %rd77, %rd7;
	ld.global.u32 	%r152, [%rd78];
	add.s32 	%r28, %r152, %r149;
	@%p11 bra 	$L__BB2_16;
	ld.global.u32 	%r153, [%rd4];
	add.s32 	%r154, %r153, %r28;
	add.s64 	%rd79, %rd8, %rd7;
	st.global.u32 	[%rd79], %r154;
$L__BB2_16:
	add.s32 	%r155, %r155, %r10;
	setp.lt.s32 	%p12, %r155, %r30;
	@%p12 bra 	$L__BB2_3;
$L__BB2_17:
	bar.sync 	0;
	ret;

}
	// .globl	_Z18calculateVectorSumPiS_S_ii
.visible .entry _Z18calculateVectorSumPiS_S_ii(
	.param .u64 .ptr .align 1 _Z18calculateVectorSumPiS_S_ii_param_0,
	.param .u64 .ptr .align 1 _Z18calculateVectorSumPiS_S_ii_param_1,
	.param .u64 .ptr .align 1 _Z18calculateVectorSumPiS_S_ii_param_2,
	.param .u32 _Z18calculateVectorSumPiS_S_ii_param_3,
	.param .u32 _Z18calculateVectorSumPiS_S_ii_param_4
)
{
	.reg .pred 	%p<13>;
	.reg .b32 	%r<127>;
	.reg .b64 	%rd<79>;

	ld.param.u64 	%rd11, [_Z18calculateVectorSumPiS_S_ii_param_0];
	ld.param.u64 	%rd10, [_Z18calculateVectorSumPiS_S_ii_param_1];
	ld.param.u64 	%rd12, [_Z18calculateVectorSumPiS_S_ii_param_2];
	ld.param.u32 	%r22, [_Z18calculateVectorSumPiS_S_ii_param_3];
	ld.param.u32 	%r23, [_Z18calculateVectorSumPiS_S_ii_param_4];
	cvta.to.global.u64 	%rd1, %rd11;
	cvta.to.global.u64 	%rd2, %rd12;
	mov.u32 	%r121, %tid.x;
	setp.ge.s32 	%p1, %r121, %r22;
	@%p1 bra 	$L__BB3_17;
	setp.lt.s32 	%p2, %r23, 1;
	@%p2 bra 	$L__BB3_17;
	and.b32  	%r2, %r23, 15;
	add.s32 	%r3, %r2, -1;
	and.b32  	%r4, %r23, 7;
	add.s32 	%r5, %r4, -1;
	and.b32  	%r6, %r23, 2147483632;
	and.b32  	%r7, %r23, 3;
	neg.s32 	%r8, %r6;
	shl.b32 	%r9, %r22, 4;
	cvta.to.global.u64 	%rd3, %rd10;
	mov.u32 	%r10, %ntid.x;
	mul.wide.s32 	%rd7, %r22, 4;
$L__BB3_3:
	setp.lt.u32 	%p3, %r23, 16;
	mul.wide.s32 	%rd13, %r121, 4;
	add.s64 	%rd4, %rd3, %rd13;
	mov.b32 	%r125, 0;
	@%p3 bra 	$L__BB3_6;
	mov.u32 	%r122, %r121;
	mov.u32 	%r123, %r8;
$L__BB3_5:
	.pragma "nounroll";
	ld.global.u32 	%r25, [%rd4];
	mul.wide.s32 	%rd14, %r122, 4;
	add.s64 	%rd15, %rd2, %rd14;
	ld.global.u32 	%r26, [%rd15];
	add.s32 	%r27, %r26, %r25;
	add.s64 	%rd16, %rd1, %rd14;
	st.global.u32 	[%rd16], %r27;
	ld.global.u32 	%r28, [%rd4];
	mul.wide.s32 	%rd17, %r22, 4;
	add.s64 	%rd18, %rd15, %rd17;
	ld.global.u32 	%r29, [%rd18];
	add.s32 	%r30, %r29, %r28;
	add.s64 	%rd19, %rd16, %rd17;
	st.global.u32 	[%rd19], %r30;
	ld.global.u32 	%r31, [%rd4];
	add.s64 	%rd20, %rd18, %rd17;
	ld.global.u32 	%r32, [%rd20];
	add.s32 	%r33, %r32, %r31;
	add.s64 	%rd21, %rd19, %rd17;
	st.global.u32 	[%rd21], %r33;
	ld.global.u32 	%r34, [%rd4];
	add.s64 	%rd22, %rd20, %rd17;
	ld.global.u32 	%r35, [%rd22];
	add.s32 	%r36, %r35, %r34;
	add.s64 	%rd23, %rd21, %rd17;
	st.global.u32 	[%rd23], %r36;
	ld.global.u32 	%r37, [%rd4];
	add.s64 	%rd24, %rd22, %rd17;
	ld.global.u32 	%r38, [%rd24];
	add.s32 	%r39, %r38, %r37;
	add.s64 	%rd25, %rd23, %rd17;
	st.global.u32 	[%rd25], %r39;
	ld.global.u32 	%r40, [%rd4];
	add.s64 	%rd26, %rd24, %rd17;
	ld.global.u32 	%r41, [%rd26];
	add.s32 	%r42, %r41, %r40;
	add.s64 	%rd27, %rd25, %rd17;
	st.global.u32 	[%rd27], %r42;
	ld.global.u32 	%r43, [%rd4];
	add.s64 	%rd28, %rd26, %rd17;
	ld.global.u32 	%r44, [%rd28];
	add.s32 	%r45, %r44, %r43;
	add.s64 	%rd29, %rd27, %rd17;
	st.global.u32 	[%rd29], %r45;
	ld.global.u32 	%r46, [%rd4];
	add.s64 	%rd30, %rd28, %rd17;
	ld.global.u32 	%r47, [%rd30];
	add.s32 	%r48, %r47, %r46;
	add.s64 	%rd31, %rd29, %rd17;
	st.global.u32 	[%rd31], %r48;
	ld.global.u32 	%r49, [%rd4];
	add.s64 	%rd32, %rd30, %rd17;
	ld.global.u32 	%r50, [%rd32];
	add.s32 	%r51, %r50, %r49;
	add.s64 	%rd33, %rd31, %rd17;
	st.global.u32 	[%rd33], %r51;
	ld.global.u32 	%r52, [%rd4];
	add.s64 	%rd34, %rd32, %rd17;
	ld.global.u32 	%r53, [%rd34];
	add.s32 	%r54, %r53, %r52;
	add.s64 	%rd35, %rd33, %rd17;
	st.global.u32 	[%rd35], %r54;
	ld.global.u32 	%r55, [%rd4];
	add.s64 	%rd36, %rd34, %rd17;
	ld.global.u32 	%r56, [%rd36];
	add.s32 	%r57, %r56, %r55;
	add.s64 	%rd37, %rd35, %rd17;
	st.global.u32 	[%rd37], %r57;
	ld.global.u32 	%r58, [%rd4];
	add.s64 	%rd38, %rd36, %rd17;
	ld.global.u32 	%r59, [%rd38];
	add.s32 	%r60, %r59, %r58;
	add.s64 	%rd39, %rd37, %rd17;
	st.global.u32 	[%rd39], %r60;
	ld.global.u32 	%r61, [%rd4];
	add.s64 	%rd40, %rd38, %rd17;
	ld.global.u32 	%r62, [%rd40];
	add.s32 	%r63, %r62, %r61;
	add.s64 	%rd41, %rd39, %rd17;
	st.global.u32 	[%rd41], %r63;
	ld.global.u32 	%r64, [%rd4];
	add.s64 	%rd42, %rd40, %rd17;
	ld.global.u32 	%r65, [%rd42];
	add.s32 	%r66, %r65, %r64;
	add.s64 	%rd43, %rd41, %rd17;
	st.global.u32 	[%rd43], %r66;
	ld.global.u32 	%r67, [%rd4];
	add.s64 	%rd44, %rd42, %rd17;
	ld.global.u32 	%r68, [%rd44];
	add.s32 	%r69, %r68, %r67;
	add.s64 	%rd45, %rd43, %rd17;
	st.global.u32 	[%rd45], %r69;
	ld.global.u32 	%r70, [%rd4];
	add.s64 	%rd46, %rd44, %rd17;
	ld.global.u32 	%r71, [%rd46];
	add.s32 	%r72, %r71, %r70;
	add.s64 	%rd47, %rd45, %rd17;
	st.global.u32 	[%rd47], %r72;
	add.s32 	%r123, %r123, 16;
	add.s32 	%r122, %r122, %r9;
	setp.ne.s32 	%p4, %r123, 0;
	mov.u32 	%r125, %r6;
	@%p4 bra 	$L__BB3_5;
$L__BB3_6:
	setp.eq.s32 	%p5, %r2, 0;
	@%p5 bra 	$L__BB3_16;
	setp.lt.u32 	%p6, %r3, 7;
	@%p6 bra 	$L__BB3_9;
	ld.global.u32 	%r73, [%rd4];
	mad.lo.s32 	%r74, %r125, %r22, %r121;
	mul.wide.s32 	%rd48, %r74, 4;
	add.s64 	%rd49, %rd2, %rd48;
	ld.global.u32 	%r75, [%rd49];
	add.s32 	%r76, %r75, %r73;
	add.s64 	%rd50, %rd1, %rd48;
	st.global.u32 	[%rd50], %r76;
	ld.global.u32 	%r77, [%rd4];
	mul.wide.s32 	%rd51, %r22, 4;
	add.s64 	%rd52, %rd49, %rd51;
	ld.global.u32 	%r78, [%rd52];
	add.s32 	%r79, %r78, %r77;
	add.s64 	%rd53, %rd50, %rd51;
	st.global.u32 	[%rd53], %r79;
	ld.global.u32 	%r80, [%rd4];
	add.s64 	%rd54, %rd52, %rd51;
	ld.global.u32 	%r81, [%rd54];
	add.s32 	%r82, %r81, %r80;
	add.s64 	%rd55, %rd53, %rd51;
	st.global.u32 	[%rd55], %r82;
	ld.global.u32 	%r83, [%rd4];
	add.s64 	%rd56, %rd54, %rd51;
	ld.global.u32 	%r84, [%rd56];
	add.s32 	%r85, %r84, %r83;
	add.s64 	%rd57, %rd55, %rd51;
	st.global.u32 	[%rd57], %r85;
	ld.global.u32 	%r86, [%rd4];
	add.s64 	%rd58, %rd56, %rd51;
	ld.global.u32 	%r87, [%rd58];
	add.s32 	%r88, %r87, %r86;
	add.s64 	%rd59, %rd57, %rd51;
	st.global.u32 	[%rd59], %r88;
	ld.global.u32 	%r89, [%rd4];
	add.s64 	%rd60, %rd58, %rd51;
	ld.global.u32 	%r90, [%rd60];
	add.s32 	%r91, %r90, %r89;
	add.s64 	%rd61, %rd59, %rd51;
	st.global.u32 	[%rd61], %r91;
	ld.global.u32 	%r92, [%rd4];
	add.s64 	%rd62, %rd60, %rd51;
	ld.global.u32 	%r93, [%rd62];
	add.s32 	%r94, %r93, %r92;
	add.s64 	%rd63, %rd61, %rd51;
	st.global.u32 	[%rd63], %r94;
	ld.global.u32 	%r95, [%rd4];
	add.s64 	%rd64, %rd62, %rd51;
	ld.global.u32 	%r96, [%rd64];
	add.s32 	%r97, %r96, %r95;
	add.s64 	%rd65, %rd63, %rd51;
	st.global.u32 	[%rd65], %r97;
	add.s32 	%r125, %r125, 8;
$L__BB3_9:
	setp.eq.s32 	%p7, %r4, 0;
	@%p7 bra 	$L__BB3_16;
	setp.lt.u32 	%p8, %r5, 3;
	@%p8 bra 	$L__BB3_12;
	ld.global.u32 	%r98, [%rd4];
	mad.lo.s32 	%r99, %r125, %r22, %r121;
	mul.wide.s32 	%rd66, %r99, 4;
	add.s64 	%rd67, %rd2, %rd66;
	ld.global.u32 	%r100, [%rd67];
	add.s32 	%r101, %r100, %r98;
	add.s64 	%rd68, %rd1, %rd66;
	st.global.u32 	[%rd68], %r101;
	ld.global.u32 	%r102, [%rd4];
	mul.wide.s32 	%rd69, %r22, 4;
	add.s64 	%rd70, %rd67, %rd69;
	ld.global.u32 	%r103, [%rd70];
	add.s32 	%r104, %r103, %r102;
	add.s64 	%rd71, %rd68, %rd69;
	st.global.u32 	[%rd71], %r104;
	ld.global.u32 	%r105, [%rd4];
	add.s64 	%rd72, %rd70, %rd69;
	ld.global.u32 	%r106, [%rd72];
	add.s32 	%r107, %r106, %r105;
	add.s64 	%rd73, %rd71, %rd69;
	st.global.u32 	[%rd73], %r107;
	ld.global.u32 	%r108, [%rd4];
	add.s64 	%rd74, %rd72, %rd69;
	ld.global.u32 	%r109, [%rd74];
	add.s32 	%r110, %r109, %r108;
	add.s64 	%rd75, %rd73, %rd69;
	st.global.u32 	[%rd75], %r110;
	add.s32 	%r125, %r125, 4;
$L__BB3_12:
	setp.eq.s32 	%p9, %r7, 0;
	@%p9 bra 	$L__BB3_16;
	setp.eq.s32 	%p10, %r7, 1;
	ld.global.u32 	%r111, [%rd4];
	mad.lo.s32 	%r112, %r125, %r22, %r121;
	mul.wide.s32 	%rd76, %r112, 4;
	add.s64 	%rd5, %rd2, %rd76;
	ld.global.u32 	%r113, [%rd5];
	add.s32 	%r114, %r113, %r111;
	add.s64 	%rd6, %rd1, %rd76;
	st.global.u32 	[%rd6], %r114;
	@%p10 bra 	$L__BB3_16;
	setp.eq.s32 	%p11, %r7, 2;
	ld.global.u32 	%r115, [%rd4];
	add.s64 	%rd8, %rd5, %rd7;
	ld.global.u32 	%r116, [%rd8];
	add.s32 	%r117, %r116, %r115;
	add.s64 	%rd9, %rd6, %rd7;
	st.global.u32 	[%rd9], %r117;
	@%p11 bra 	$L__BB3_16;
	ld.global.u32 	%r118, [%rd4];
	add.s64 	%rd77, %rd8, %rd7;
	ld.global.u32 	%r119, [%rd77];
	add.s32 	%r120, %r119, %r118;
	add.s64 	%rd78, %rd9, %rd7;
	st.global.u32 	[%rd78], %r120;
$L__BB3_16:
	add.s32 	%r121, %r121, %r10;
	setp.lt.s32 	%p12, %r121, %r22;
	@%p12 bra 	$L__BB3_3;
$L__BB3_17:
	bar.sync 	0;
	ret;

}
	// .globl	_Z16arrayPartitionerPjS_Piiiijjj
.visible .entry _Z16arrayPartitionerPjS_Piiiijjj(
	.param .u64 .ptr .align 1 _Z16arrayPartitionerPjS_Piiiijjj_param_0,
	.param .u64 .ptr .align 1 _Z16arrayPartitionerPjS_Piiiijjj_param_1,
	.param .u64 .ptr .align 1 _Z16arrayPartitionerPjS_Piiiijjj_param_2,
	.param .u32 _Z16arrayPartitionerPjS_Piiiijjj_param_3,
	.param .u32 _Z16arrayPartitionerPjS_Piiiijjj_param_4,
	.param .u32 _Z16arrayPartitionerPjS_Piiiijjj_param_5,
	.param .u32 _Z16arrayPartitionerPjS_Piiiijjj_param_6,
	.param .u32 _Z16arrayPartitionerPjS_Piiiijjj_param_7,
	.param .u32 _Z16arrayPartitionerPjS_Piiiijjj_param_8
)
{
	.reg .pred 	%p<8>;
	.reg .b32 	%r<30>;
	.reg .b64 	%rd<13>;

	ld.param.u64 	%rd5, [_Z16arrayPartitionerPjS_Piiiijjj_param_0];
	ld.param.u64 	%rd6, [_Z16arrayPartitionerPjS_Piiiijjj_param_1];
	ld.param.u64 	%rd7, [_Z16arrayPartitionerPjS_Piiiijjj_param_2];
	ld.param.u32 	%r21, [_Z16arrayPartitionerPjS_Piiiijjj_param_3];
	ld.param.u32 	%r16, [_Z16arrayPartitionerPjS_Piiiijjj_param_4];
	ld.param.u32 	%r17, [_Z16arrayPartitionerPjS_Piiiijjj_param_5];
	ld.param.u32 	%r18, [_Z16arrayPartitionerPjS_Piiiijjj_param_6];
	ld.param.u32 	%r19, [_Z16arrayPartitionerPjS_Piiiijjj_param_7];
	ld.param.u32 	%r20, [_Z16arrayPartitionerPjS_Piiiijjj_param_8];
	mov.u32 	%r28, %tid.x;
	mov.u32 	%r2, %ctaid.x;
	mul.lo.s32 	%r3, %r16, %r2;
	setp.ge.s32 	%p1, %r28, %r16;
	add.s32 	%r27, %r28, %r3;
	setp.ge.s32 	%p2, %r27, %r21;
	or.pred  	%p3, %p1, %p2;
	@%p3 bra 	$L__BB4_5;
	add.s32 	%r5, %r17, -1;
	mul.lo.s32 	%r6, %r17, %r2;
	mov.u32 	%r7, %ntid.x;
	cvta.to.global.u64 	%rd1, %rd6;
	cvta.to.global.u64 	%rd2, %rd7;
	cvta.to.global.u64 	%rd3, %rd5;
$L__BB4_2:
	mul.wide.s32 	%rd8, %r27, 4;
	add.s64 	%rd4, %rd1, %rd8;
	ld.global.u32 	%r10, [%rd4];
	setp.ge.u32 	%p4, %r10, %r19;
	mov.u32 	%r29, %r5;
	@%p4 bra 	$L__BB4_4;
	sub.s32 	%r23, %r10, %r18;
	div.u32 	%r29, %r23, %r20;
$L__BB4_4:
	add.s32 	%r24, %r29, %r6;
	mul.wide.s32 	%rd9, %r24, 4;
	add.s64 	%rd10, %rd2, %rd9;
	atom.global.add.u32 	%r25, [%rd10], 1;
	ld.global.u32 	%r26, [%rd4];
	mul.wide.s32 	%rd11, %r25, 4;
	add.s64 	%rd12, %rd3, %rd11;
	st.global.u32 	[%rd12], %r26;
	add.s32 	%r28, %r28, %r7;
	setp.lt.s32 	%p5, %r28, %r16;
	add.s32 	%r27, %r28, %r3;
	setp.lt.s32 	%p6, %r27, %r21;
	and.pred  	%p7, %p5, %p6;
	@%p7 bra 	$L__BB4_2;
$L__BB4_5:
	bar.sync 	0;
	ret;

}


// ===== COMPILED SASS (sm_100) =====

	.target	sm_100

	.elftype	@"ET_EXEC"


//--------------------- .note.nv.tkinfo           --------------------------
	.section	.note.nv.tkinfo,"",@"SHT_NOTE"
	.sectionflags	@"SHF_NOTE_NV_TKINFO"
	.tkinfo
        /*0018*/ 	.word	0x00000002
        /*0030*/ 	.string	""
        /*0030*/ 	.string	"ptxas"
        /*0030*/ 	.string	"Cuda compilation tools, release 13.0, V13.0.88"
        /*0030*/ 	.string	"Build cuda_13.0.r13.0/compiler.36424714_0"
        /*0030*/ 	.string	"-arch sm_100 -m 64 "



//--------------------- .note.nv.cuinfo           --------------------------
	.section	.note.nv.cuinfo,"",@"SHT_NOTE"
	.sectionflags	@"SHF_NOTE_NV_CUINFO"
        /*0018*/ 	.short	0x0002
        /*001a*/ 	.short	0x0064
        /*001c*/ 	.short	0x0082
	.zero		2


//--------------------- .nv.info                  --------------------------
	.section	.nv.info,"",@"SHT_CUDA_INFO"
	.align	4


	//----- nvinfo : EIATTR_REGCOUNT
	.align		4
        /*0000*/ 	.byte	0x04, 0x2f
        /*0002*/ 	.short	(.L_1 - .L_0)
	.align		4
.L_0:
        /*0004*/ 	.word	index@(_Z18calculateHistogramPKjPiS1_iiijjj)
        /*0008*/ 	.word	0x00000020


	//----- nvinfo : EIATTR_FRAME_SIZE
	.align		4
.L_1:
        /*000c*/ 	.byte	0x04, 0x11
        /*000e*/ 	.short	(.L_3 - .L_2)
	.align		4
.L_2:
        /*0010*/ 	.word	index@(_Z18calculateHistogramPKjPiS1_iiijjj)
        /*0014*/ 	.word	0x00000000


	//----- nvinfo : EIATTR_REGCOUNT
	.align		4
.L_3:
        /*0018*/ 	.byte	0x04, 0x2f
        /*001a*/ 	.short	(.L_5 - .L_4)
	.align		4
.L_4:
        /*001c*/ 	.word	index@(_Z23calculateHorizontalScanPiS_i)
        /*0020*/ 	.word	0x00000020


	//----- nvinfo : EIATTR_FRAME_SIZE
	.align		4
.L_5:
        /*0024*/ 	.byte	0x04, 0x11
        /*0026*/ 	.short	(.L_7 - .L_6)
	.align		4
.L_6:
        /*0028*/ 	.word	index@(_Z23calculateHorizontalScanPiS_i)
        /*002c*/ 	.word	0x00000000


	//----- nvinfo : EIATTR_REGCOUNT
	.align		4
.L_7:
        /*0030*/ 	.byte	0x04, 0x2f
        /*0032*/ 	.short	(.L_9 - .L_8)
	.align		4
.L_8:
        /*0034*/ 	.word	index@(_Z21calculateVerticalScanPiS_S_ii)
        /*0038*/ 	.word	0x0000001e


	//----- nvinfo : EIATTR_FRAME_SIZE
	.align		4
.L_9:
        /*003c*/ 	.byte	0x04, 0x11
        /*003e*/ 	.short	(.L_11 - .L_10)
	.align		4
.L_10:
        /*0040*/ 	.word	index@(_Z21calculateVerticalScanPiS_S_ii)
        /*0044*/ 	.word	0x00000000


	//----- nvinfo : EIATTR_REGCOUNT
	.align		4
.L_11:
        /*0048*/ 	.byte	0x04, 0x2f
        /*004a*/ 	.short	(.L_13 - .L_12)
	.align		4
.L_12:
        /*004c*/ 	.word	index@(_Z18calculateVectorSumPiS_S_ii)
        /*0050*/ 	.word	0x0000001c


	//----- nvinfo : EIATTR_FRAME_SIZE
	.align		4
.L_13:
        /*0054*/ 	.byte	0x04, 0x11
        /*0056*/ 	.short	(.L_15 - .L_14)
	.align		4
.L_14:
        /*0058*/ 	.word	index@(_Z18calculateVectorSumPiS_S_ii)
        /*005c*/ 	.word	0x00000000


	//----- nvinfo : EIATTR_REGCOUNT
	.align		4
.L_15:
        /*0060*/ 	.byte	0x04, 0x2f
        /*0062*/ 	.short	(.L_17 - .L_16)
	.align		4
.L_16:
        /*0064*/ 	.word	index@(_Z16arrayPartitionerPjS_Piiiijjj)
        /*0068*/ 	.word	0x0000001a


	//----- nvinfo : EIATTR_FRAME_SIZE
	.align		4
.L_17:
        /*006c*/ 	.byte	0x04, 0x11
        /*006e*/ 	.short	(.L_19 - .L_18)
	.align		4
.L_18:
        /*0070*/ 	.word	index@(_Z16arrayPartitionerPjS_Piiiijjj)
        /*0074*/ 	.word	0x00000000


	//----- nvinfo : EIATTR_MIN_STACK_SIZE
	.align		4
.L_19:
        /*0078*/ 	.byte	0x04, 0x12
        /*007a*/ 	.short	(.L_21 - .L_20)
	.align		4
.L_20:
        /*007c*/ 	.word	index@(_Z16arrayPartitionerPjS_Piiiijjj)
        /*0080*/ 	.word	0x00000000


	//----- nvinfo : EIATTR_MIN_STACK_SIZE
	.align		4
.L_21:
        /*0084*/ 	.byte	0x04, 0x12
        /*0086*/ 	.short	(.L_23 - .L_22)
	.align		4
.L_22:
        /*0088*/ 	.word	index@(_Z18calculateVectorSumPiS_S_ii)
        /*008c*/ 	.word	0x00000000


	//----- nvinfo : EIATTR_MIN_STACK_SIZE
	.align		4
.L_23:
        /*0090*/ 	.byte	0x04, 0x12
        /*0092*/ 	.short	(.L_25 - .L_24)
	.align		4
.L_24:
        /*0094*/ 	.word	index@(_Z21calculateVerticalScanPiS_S_ii)
        /*0098*/ 	.word	0x00000000


	//----- nvinfo : EIATTR_MIN_STACK_SIZE
	.align		4
.L_25:
        /*009c*/ 	.byte	0x04, 0x12
        /*009e*/ 	.short	(.L_27 - .L_26)
	.align		4
.L_26:
        /*00a0*/ 	.word	index@(_Z23calculateHorizontalScanPiS_i)
        /*00a4*/ 	.word	0x00000000


	//----- nvinfo : EIATTR_MIN_STACK_SIZE
	.align		4
.L_27:
        /*00a8*/ 	.byte	0x04, 0x12
        /*00aa*/ 	.short	(.L_29 - .L_28)
	.align		4
.L_28:
        /*00ac*/ 	.word	index@(_Z18calculateHistogramPKjPiS1_iiijjj)
        /*00b0*/ 	.word	0x00000000
.L_29:


//--------------------- .nv.compat                --------------------------
	.section	.nv.compat,"",@"SHT_CUDA_COMPAT_INFO"
	.align	4
        /*0000*/ 	.byte	0x02, 0x09, 0x00, 0x00, 0x02, 0x02, 0x01, 0x00, 0x02, 0x05, 0x05, 0x00, 0x03, 0x07, 0x01, 0x01
        /*0010*/ 	.byte	0x02, 0x03, 0x00, 0x00, 0x02, 0x06, 0x01, 0x00, 0x04, 0x0b, 0x08, 0x00, 0x09, 0x00, 0x00, 0x00
        /*0020*/ 	.byte	0x00, 0x00, 0x00, 0x00


//--------------------- .nv.info._Z16arrayPartitionerPjS_Piiiijjj --------------------------
	.section	.nv.info._Z16arrayPartitionerPjS_Piiiijjj,"",@"SHT_CUDA_INFO"
	.sectionflags	@""
	.align	4


	//----- nvinfo : EIATTR_CUDA_API_VERSION
	.align		4
        /*0000*/ 	.byte	0x04, 0x37
        /*0002*/ 	.short	(.L_31 - .L_30)
.L_30:
        /*0004*/ 	.word	0x00000082


	//----- nvinfo : EIATTR_KPARAM_INFO
	.align		4
.L_31:
        /*0008*/ 	.byte	0x04, 0x17
        /*000a*/ 	.short	(.L_33 - .L_32)
.L_32:
        /*000c*/ 	.word	0x00000000
        /*0010*/ 	.short	0x0008
        /*0012*/ 	.short	0x002c
        /*0014*/ 	.byte	0x00, 0xf0, 0x11, 0x00


	//----- nvinfo : EIATTR_KPARAM_INFO
	.align		4
.L_33:
        /*0018*/ 	.byte	0x04, 0x17
        /*001a*/ 	.short	(.L_35 - .L_34)
.L_34:
        /*001c*/ 	.word	0x00000000
        /*0020*/ 	.short	0x0007
        /*0022*/ 	.short	0x0028
        /*0024*/ 	.byte	0x00, 0xf0, 0x11, 0x00


	//----- nvinfo : EIATTR_KPARAM_INFO
	.align		4
.L_35:
        /*0028*/ 	.byte	0x04, 0x17
        /*002a*/ 	.short	(.L_37 - .L_36)
.L_36:
        /*002c*/ 	.word	0x00000000
        /*0030*/ 	.short	0x0006
        /*0032*/ 	.short	0x0024
        /*0034*/ 	.byte	0x00, 0xf0, 0x11, 0x00


	//----- nvinfo : EIATTR_KPARAM_INFO
	.align		4
.L_37:
        /*0038*/ 	.byte	0x04, 0x17
        /*003a*/ 	.short	(.L_39 - .L_38)
.L_38:
        /*003c*/ 	.word	0x00000000
        /*0040*/ 	.short	0x0005
        /*0042*/ 	.short	0x0020
        /*0044*/ 	.byte	0x00, 0xf0, 0x11, 0x00


	//----- nvinfo : EIATTR_KPARAM_INFO
	.align		4
.L_39:
        /*0048*/ 	.byte	0x04, 0x17
        /*004a*/ 	.short	(.L_41 - .L_40)
.L_40:
        /*004c*/ 	.word	0x00000000
        /*0050*/ 	.short	0x0004
        /*0052*/ 	.short	0x001c
        /*0054*/ 	.byte	0x00, 0xf0, 0x11, 0x00


	//----- nvinfo : EIATTR_KPARAM_INFO
	.align		4
.L_41:
        /*0058*/ 	.byte	0x04, 0x17
        /*005a*/ 	.short	(.L_43 - .L_42)
.L_42:
        /*005c*/ 	.word	0x00000000
        /*0060*/ 	.short	0x0003
        /*0062*/ 	.short	0x0018
        /*0064*/ 	.byte	0x00, 0xf0, 0x11, 0x00


	//----- nvinfo : EIATTR_KPARAM_INFO
	.align		4
.L_43:
        /*0068*/ 	.byte	0x04, 0x17
        /*006a*/ 	.short	(.L_45 - .L_44)
.L_44:
        /*006c*/ 	.word	0x00000000
        /*0070*/ 	.short	0x0002
        /*0072*/ 	.short	0x0010
        /*0074*/ 	.byte	0x00, 0xf5, 0x21, 0x00


	//----- nvinfo : EIATTR_KPARAM_INFO
	.align		4
.L_45:
        /*0078*/ 	.byte	0x04, 0x17
        /*007a*/ 	.short	(.L_47 - .L_46)
.L_46:
        /*007c*/ 	.word	0x00000000
        /*0080*/ 	.short	0x0001
        /*0082*/ 	.short	0x0008
        /*0084*/ 	.byte	0x00, 0xf5, 0x21, 0x00


	//----- nvinfo : EIATTR_KPARAM_INFO
	.align		4
.L_47:
        /*0088*/ 	.byte	0x04, 0x17
        /*008a*/ 	.short	(.L_49 - .L_48)
.L_48:
        /*008c*/ 	.word	0x00000000
        /*0090*/ 	.short	0x0000
        /*0092*/ 	.short	0x0000
        /*0094*/ 	.byte	0x00, 0xf5, 0x21, 0x00


	//----- nvinfo : EIATTR_SPARSE_MMA_MASK
	.align		4
.L_49:
        /*0098*/ 	.byte	0x03, 0x50
        /*009a*/ 	.short	0x0000


	//----- nvinfo : EIATTR_MAXREG_COUNT
	.align		4
        /*009c*/ 	.byte	0x03, 0x1b
        /*009e*/ 	.short	0x00ff


	//----- nvinfo : EIATTR_NUM_BARRIERS
	.align		4
        /*00a0*/ 	.byte	0x02, 0x4c
        /*00a2*/ 	.byte	0x01
	.zero		1


	//----- nvinfo : EIATTR_MERCURY_ISA_VERSION
	.align		4
        /*00a4*/ 	.byte	0x03, 0x5f
        /*00a6*/ 	.short	0x0101


	//----- nvinfo : EIATTR_VRC_CTA_INIT_COUNT
	.align		4
        /*00a8*/ 	.byte	0x02, 0x4a
	.zero		1
	.zero		1


	//----- nvinfo : EIATTR_EXIT_INSTR_OFFSETS
	.align		4
        /*00ac*/ 	.byte	0x04, 0x1c
        /*00ae*/ 	.short	(.L_51 - .L_50)


	//   ....[0]....
.L_50:
        /*00b0*/ 	.word	0x00000430


	//----- nvinfo : EIATTR_CRS_STACK_SIZE
	.align		4
.L_51:
        /*00b4*/ 	.byte	0x04, 0x1e
        /*00b6*/ 	.short	(.L_53 - .L_52)
.L_52:
        /*00b8*/ 	.word	0x00000000


	//----- nvinfo : EIATTR_CBANK_PARAM_SIZE
	.align		4
.L_53:
        /*00bc*/ 	.byte	0x03, 0x19
        /*00be*/ 	.short	0x0030


	//----- nvinfo : EIATTR_PARAM_CBANK
	.align		4
        /*00c0*/ 	.byte	0x04, 0x0a
        /*00c2*/ 	.short	(.L_55 - .L_54)
	.align		4
.L_54:
        /*00c4*/ 	.word	index@(.nv.constant0._Z16arrayPartitionerPjS_Piiiijjj)
        /*00c8*/ 	.short	0x0380
        /*00ca*/ 	.short	0x0030


	//----- nvinfo : EIATTR_SW_WAR
	.align		4
.L_55:
        /*00cc*/ 	.byte	0x04, 0x36
        /*00ce*/ 	.short	(.L_57 - .L_56)
.L_56:
        /*00d0*/ 	.word	0x00000008
.L_57:


//--------------------- .nv.info._Z18calculateVectorSumPiS_S_ii --------------------------
	.section	.nv.info._Z18calculateVectorSumPiS_S_ii,"",@"SHT_CUDA_INFO"
	.sectionflags	@""
	.align	4


	//----- nvinfo : EIATTR_CUDA_API_VERSION
	.align		4
        /*0000*/ 	.byte	0x04, 0x37
        /*0002*/ 	.short	(.L_59 - .L_58)
.L_58:
        /*0004*/ 	.word	0x00000082


	//----- nvinfo : EIATTR_KPARAM_INFO
	.align		4
.L_59:
        /*0008*/ 	.byte	0x04, 0x17
        /*000a*/ 	.short	(.L_61 - .L_60)
.L_60:
        /*000c*/ 	.word	0x00000000
        /*0010*/ 	.short	0x0004
        /*0012*/ 	.short	0x001c
        /*0014*/ 	.byte	0x00, 0xf0, 0x11, 0x00


	//----- nvinfo : EIATTR_KPARAM_INFO
	.align		4
.L_61:
        /*0018*/ 	.byte	0x04, 0x17
        /*001a*/ 	.short	(.L_63 - .L_62)
.L_62:
        /*001c*/ 	.word	0x00000000
        /*0020*/ 	.short	0x0003
        /*0022*/ 	.short	0x0018
        /*0024*/ 	.byte	0x00, 0xf0, 0x11, 0x00


	//----- nvinfo : EIATTR_KPARAM_INFO
	.align		4
.L_63:
        /*0028*/ 	.byte	0x04, 0x17
        /*002a*/ 	.short	(.L_65 - .L_64)
.L_64:
        /*002c*/ 	.word	0x00000000
        /*0030*/ 	.short	0x0002
        /*0032*/ 	.short	0x0010
        /*0034*/ 	.byte	0x00, 0xf5, 0x21, 0x00


	//----- nvinfo : EIATTR_KPARAM_INFO
	.align		4
.L_65:
        /*0038*/ 	.byte	0x04, 0x17
        /*003a*/ 	.short	(.L_67 - .L_66)
.L_66:
        /*003c*/ 	.word	0x00000000
        /*0040*/ 	.short	0x0001
        /*0042*/ 	.short	0x0008
        /*0044*/ 	.byte	0x00, 0xf5, 0x21, 0x00


	//----- nvinfo : EIATTR_KPARAM_INFO
	.align		4
.L_67:
        /*0048*/ 	.byte	0x04, 0x17
        /*004a*/ 	.short	(.L_69 - .L_68)
.L_68:
        /*004c*/ 	.word	0x00000000
        /*0050*/ 	.short	0x0000
        /*0052*/ 	.short	0x0000
        /*0054*/ 	.byte	0x00, 0xf5, 0x21, 0x00


	//----- nvinfo : EIATTR_SPARSE_MMA_MASK
	.align		4
.L_69:
        /*0058*/ 	.byte	0x03, 0x50
        /*005a*/ 	.short	0x0000


	//----- nvinfo : EIATTR_MAXREG_COUNT
	.align		4
        /*005c*/ 	.byte	0x03, 0x1b
        /*005e*/ 	.short	0x00ff


	//----- nvinfo : EIATTR_NUM_BARRIERS
	.align		4
        /*0060*/ 	.byte	0x02, 0x4c
        /*0062*/ 	.byte	0x01
	.zero		1


	//----- nvinfo : EIATTR_MERCURY_ISA_VERSION
	.align		4
        /*0064*/ 	.byte	0x03, 0x5f
        /*0066*/ 	.short	0x0101


	//----- nvinfo : EIATTR_VRC_CTA_INIT_COUNT
	.align		4
        /*0068*/ 	.byte	0x02, 0x4a
	.zero		1
	.zero		1


	//----- nvinfo : EIATTR_EXIT_INSTR_OFFSETS
	.align		4
        /*006c*/ 	.byte	0x04, 0x1c
        /*006e*/ 	.short	(.L_71 - .L_70)


	//   ....[0]....
.L_70:
        /*0070*/ 	.word	0x000011a0


	//----- nvinfo : EIATTR_CRS_STACK_SIZE
	.align		4
.L_71:
        /*0074*/ 	.byte	0x04, 0x1e
        /*0076*/ 	.short	(.L_73 - .L_72)
.L_72:
        /*0078*/ 	.word	0x00000000


	//----- nvinfo : EIATTR_CBANK_PARAM_SIZE
	.align		4
.L_73:
        /*007c*/ 	.byte	0x03, 0x19
        /*007e*/ 	.short	0x0020


	//----- nvinfo : EIATTR_PARAM_CBANK
	.align		4
        /*0080*/ 	.byte	0x04, 0x0a
        /*0082*/ 	.short	(.L_75 - .L_74)
	.align		4
.L_74:
        /*0084*/ 	.word	index@(.nv.constant0._Z18calculateVectorSumPiS_S_ii)
        /*0088*/ 	.short	0x0380
        /*008a*/ 	.short	0x0020


	//----- nvinfo : EIATTR_SW_WAR
	.align		4
.L_75:
        /*008c*/ 	.byte	0x04, 0x36
        /*008e*/ 	.short	(.L_77 - .L_76)
.L_76:
        /*0090*/ 	.word	0x00000008
.L_77:


//--------------------- .nv.info._Z21calculateVerticalScanPiS_S_ii --------------------------
	.section	.nv.info._Z21calculateVerticalScanPiS_S_ii,"",@"SHT_CUDA_INFO"
	.sectionflags	@""
	.align	4


	//----- nvinfo : EIATTR_CUDA_API_VERSION
	.align		4
        /*0000*/ 	.byte	0x04, 0x37
        /*0002*/ 	.short	(.L_79 - .L_78)
.L_78:
        /*0004*/ 	.word	0x00000082


	//----- nvinfo : EIATTR_KPARAM_INFO
	.align		4
.L_79:
        /*0008*/ 	.byte	0x04, 0x17
        /*000a*/ 	.short	(.L_81 - .L_80)
.L_80:
        /*000c*/ 	.word	0x00000000
        /*0010*/ 	.short	0x0004
        /*0012*/ 	.short	0x001c
        /*0014*/ 	.byte	0x00, 0xf0, 0x11, 0x00


	//----- nvinfo : EIATTR_KPARAM_INFO
	.align		4
.L_81:
        /*0018*/ 	.byte	0x04, 0x17
        /*001a*/ 	.short	(.L_83 - .L_82)
.L_82:
        /*001c*/ 	.word	0x00000000
        /*0020*/ 	.short	0x0003
        /*0022*/ 	.short	0x0018
        /*0024*/ 	.byte	0x00, 0xf0, 0x11, 0x00


	//----- nvinfo : EIATTR_KPARAM_INFO
	.align		4
.L_83:
        /*0028*/ 	.byte	0x04, 0x17
        /*002a*/ 	.short	(.L_85 - .L_84)
.L_84:
        /*002c*/ 	.word	0x00000000
        /*0030*/ 	.short	0x0002
        /*0032*/ 	.short	0x0010
        /*0034*/ 	.byte	0x00, 0xf5, 0x21, 0x00


	//----- nvinfo : EIATTR_KPARAM_INFO
	.align		4
.L_85:
        /*0038*/ 	.byte	0x04, 0x17
        /*003a*/ 	.short	(.L_87 - .L_86)
.L_86:
        /*003c*/ 	.word	0x00000000
        /*0040*/ 	.short	0x0001
        /*0042*/ 	.short	0x0008
        /*0044*/ 	.byte	0x00, 0xf5, 0x21, 0x00


	//----- nvinfo : EIATTR_KPARAM_INFO
	.align		4
.L_87:
        /*0048*/ 	.byte	0x04, 0x17
        /*004a*/ 	.short	(.L_89 - .L_88)
.L_88:
        /*004c*/ 	.word	0x00000000
        /*0050*/ 	.short	0x0000
        /*0052*/ 	.short	0x0000
        /*0054*/ 	.byte	0x00, 0xf5, 0x21, 0x00


	//----- nvinfo : EIATTR_SPARSE_MMA_MASK
	.align		4
.L_89:
        /*0058*/ 	.byte	0x03, 0x50
        /*005a*/ 	.short	0x0000


	//----- nvinfo : EIATTR_MAXREG_COUNT
	.align		4
        /*005c*/ 	.byte	0x03, 0x1b
        /*005e*/ 	.short	0x00ff


	//----- nvinfo : EIATTR_NUM_BARRIERS
	.align		4
        /*0060*/ 	.byte	0x02, 0x4c
        /*0062*/ 	.byte	0x01
	.zero		1


	//----- nvinfo : EIATTR_MERCURY_ISA_VERSION
	.align		4
        /*0064*/ 	.byte	0x03, 0x5f
        /*0066*/ 	.short	0x0101


	//----- nvinfo : EIATTR_VRC_CTA_INIT_COUNT
	.align		4
        /*0068*/ 	.byte	0x02, 0x4a
	.zero		1
	.zero		1


	//----- nvinfo : EIATTR_EXIT_INSTR_OFFSETS
	.align		4
        /*006c*/ 	.byte	0x04, 0x1c
        /*006e*/ 	.short	(.L_91 - .L_90)


	//   ....[0]....
.L_90:
        /*0070*/ 	.word	0x00001380


	//----- nvinfo : EIATTR_CRS_STACK_SIZE
	.align		4
.L_91:
        /*0074*/ 	.byte	0x04, 0x1e
        /*0076*/ 	.short	(.L_93 - .L_92)
.L_92:
        /*0078*/ 	.word	0x00000000


	//----- nvinfo : EIATTR_CBANK_PARAM_SIZE
	.align		4
.L_93:
        /*007c*/ 	.byte	0x03, 0x19
        /*007e*/ 	.short	0x0020


	//----- nvinfo : EIATTR_PARAM_CBANK
	.align		4
        /*0080*/ 	.byte	0x04, 0x0a
        /*0082*/ 	.short	(.L_95 - .L_94)
	.align		4
.L_94:
        /*0084*/ 	.word	index@(.nv.constant0._Z21calculateVerticalScanPiS_S_ii)
        /*0088*/ 	.short	0x0380
        /*008a*/ 	.short	0x0020


	//----- nvinfo : EIATTR_SW_WAR
	.align		4
.L_95:
        /*008c*/ 	.byte	0x04, 0x36
        /*008e*/ 	.short	(.L_97 - .L_96)
.L_96:
        /*0090*/ 	.word	0x00000008
.L_97:


//--------------------- .nv.info._Z23calculateHorizontalScanPiS_i --------------------------
	.section	.nv.info._Z23calculateHorizontalScanPiS_i,"",@"SHT_CUDA_INFO"
	.sectionflags	@""
	.align	4


	//----- nvinfo : EIATTR_CUDA_API_VERSION
	.align		4
        /*0000*/ 	.byte	0x04, 0x37
        /*0002*/ 	.short	(.L_99 - .L_98)
.L_98:
        /*0004*/ 	.word	0x00000082


	//----- nvinfo : EIATTR_KPARAM_INFO
	.align		4
.L_99:
        /*0008*/ 	.byte	0x04, 0x17
        /*000a*/ 	.short	(.L_101 - .L_100)
.L_100:
        /*000c*/ 	.word	0x00000000
        /*0010*/ 	.short	0x0002
        /*0012*/ 	.short	0x0010
        /*0014*/ 	.byte	0x00, 0xf0, 0x11, 0x00


	//----- nvinfo : EIATTR_KPARAM_INFO
	.align		4
.L_101:
        /*0018*/ 	.byte	0x04, 0x17
        /*001a*/ 	.short	(.L_103 - .L_102)
.L_102:
        /*001c*/ 	.word	0x00000000
        /*0020*/ 	.short	0x0001
        /*0022*/ 	.short	0x0008
        /*0024*/ 	.byte	0x00, 0xf5, 0x21, 0x00


	//----- nvinfo : EIATTR_KPARAM_INFO
	.align		4
.L_103:
        /*0028*/ 	.byte	0x04, 0x17
        /*002a*/ 	.short	(.L_105 - .L_104)
.L_104:
        /*002c*/ 	.word	0x00000000
        /*0030*/ 	.short	0x0000
        /*0032*/ 	.short	0x0000
        /*0034*/ 	.byte	0x00, 0xf5, 0x21, 0x00


	//----- nvinfo : EIATTR_SPARSE_MMA_MASK
	.align		4
.L_105:
        /*0038*/ 	.byte	0x03, 0x50
        /*003a*/ 	.short	0x0000


	//----- nvinfo : EIATTR_MAXREG_COUNT
	.align		4
        /*003c*/ 	.byte	0x03, 0x1b
        /*003e*/ 	.short	0x00ff


	//----- nvinfo : EIATTR_NUM_BARRIERS
	.align		4
        /*0040*/ 	.byte	0x02, 0x4c
        /*0042*/ 	.byte	0x01
	.zero		1


	//----- nvinfo : EIATTR_MERCURY_ISA_VERSION
	.align		4
        /*0044*/ 	.byte	0x03, 0x5f
        /*0046*/ 	.short	0x0101


	//----- nvinfo : EIATTR_VRC_CTA_INIT_COUNT
	.align		4
        /*0048*/ 	.byte	0x02, 0x4a
	.zero		1
	.zero		1


	//----- nvinfo : EIATTR_EXIT_INSTR_OFFSETS
	.align		4
        /*004c*/ 	.byte	0x04, 0x1c
        /*004e*/ 	.short	(.L_107 - .L_106)


	//   ....[0]....
.L_106:
        /*0050*/ 	.word	0x00000e00


	//----- nvinfo : EIATTR_CRS_STACK_SIZE
	.align		4
.L_107:
        /*0054*/ 	.byte	0x04, 0x1e
        /*0056*/ 	.short	(.L_109 - .L_108)
.L_108:
        /*0058*/ 	.word	0x00000000


	//----- nvinfo : EIATTR_CBANK_PARAM_SIZE
	.align		4
.L_109:
        /*005c*/ 	.byte	0x03, 0x19
        /*005e*/ 	.short	0x0014


	//----- nvinfo : EIATTR_PARAM_CBANK
	.align		4
        /*0060*/ 	.byte	0x04, 0x0a
        /*0062*/ 	.short	(.L_111 - .L_110)
	.align		4
.L_110:
        /*0064*/ 	.word	index@(.nv.constant0._Z23calculateHorizontalScanPiS_i)
        /*0068*/ 	.short	0x0380
        /*006a*/ 	.short	0x0014


	//----- nvinfo : EIATTR_SW_WAR
	.align		4
.L_111:
        /*006c*/ 	.byte	0x04, 0x36
        /*006e*/ 	.short	(.L_113 - .L_112)
.L_112:
        /*0070*/ 	.word	0x00000008
.L_113:


//--------------------- .nv.info._Z18calculateHistogramPKjPiS1_iiijjj --------------------------
	.section	.nv.info._Z18calculateHistogramPKjPiS1_iiijjj,"",@"SHT_CUDA_INFO"
	.sectionflags	@""
	.align	4


	//----- nvinfo : EIATTR_CUDA_API_VERSION
	.align		4
        /*0000*/ 	.byte	0x04, 0x37
        /*0002*/ 	.short	(.L_115 - .L_114)
.L_114:
        /*0004*/ 	.word	0x00000082


	//----- nvinfo : EIATTR_KPARAM_INFO
	.align		4
.L_115:
        /*0008*/ 	.byte	0x04, 0x17
        /*000a*/ 	.short	(.L_117 - .L_116)
.L_116:
        /*000c*/ 	.word	0x00000000
        /*0010*/ 	.short	0x0008
        /*0012*/ 	.short	0x002c
        /*0014*/ 	.byte	0x00, 0xf0, 0x11, 0x00


	//----- nvinfo : EIATTR_KPARAM_INFO
	.align		4
.L_117:
        /*0018*/ 	.byte	0x04, 0x17
        /*001a*/ 	.short	(.L_119 - .L_118)
.L_118:
        /*001c*/ 	.word	0x00000000
        /*0020*/ 	.short	0x0007
        /*0022*/ 	.short	0x0028
        /*0024*/ 	.byte	0x00, 0xf0, 0x11, 0x00


	//----- nvinfo : EIATTR_KPARAM_INFO
	.align		4
.L_119:
        /*0028*/ 	.byte	0x04, 0x17
        /*002a*/ 	.short	(.L_121 - .L_120)
.L_120:
        /*002c*/ 	.word	0x00000000
        /*0030*/ 	.short	0x0006
        /*0032*/ 	.short	0x0024
        /*0034*/ 	.byte	0x00, 0xf0, 0x11, 0x00


	//----- nvinfo : EIATTR_KPARAM_INFO
	.align		4
.L_121:
        /*0038*/ 	.byte	0x04, 0x17
        /*003a*/ 	.short	(.L_123 - .L_122)
.L_122:
        /*003c*/ 	.word	0x00000000
        /*0040*/ 	.short	0x0005
        /*0042*/ 	.short	0x0020
        /*0044*/ 	.byte	0x00, 0xf0, 0x11, 0x00


	//----- nvinfo : EIATTR_KPARAM_INFO
	.align		4
.L_123:
        /*0048*/ 	.byte	0x04, 0x17
        /*004a*/ 	.short	(.L_125 - .L_124)
.L_124:
        /*004c*/ 	.word	0x00000000
        /*0050*/ 	.short	0x0004
        /*0052*/ 	.short	0x001c
        /*0054*/ 	.byte	0x00, 0xf0, 0x11, 0x00


	//----- nvinfo : EIATTR_KPARAM_INFO
	.align		4
.L_125:
        /*0058*/ 	.byte	0x04, 0x17
        /*005a*/ 	.short	(.L_127 - .L_126)
.L_126:
        /*005c*/ 	.word	0x00000000
        /*0060*/ 	.short	0x0003
        /*0062*/ 	.short	0x0018
        /*0064*/ 	.byte	0x00, 0xf0, 0x11, 0x00


	//----- nvinfo : EIATTR_KPARAM_INFO
	.align		4
.L_127:
        /*0068*/ 	.byte	0x04, 0x17
        /*006a*/ 	.short	(.L_129 - .L_128)
.L_128:
        /*006c*/ 	.word	0x00000000
        /*0070*/ 	.short	0x0002
        /*0072*/ 	.short	0x0010
        /*0074*/ 	.byte	0x00, 0xf5, 0x21, 0x00


	//----- nvinfo : EIATTR_KPARAM_INFO
	.align		4
.L_129:
        /*0078*/ 	.byte	0x04, 0x17
        /*007a*/ 	.short	(.L_131 - .L_130)
.L_130:
        /*007c*/ 	.word	0x00000000
        /*0080*/ 	.short	0x0001
        /*0082*/ 	.short	0x0008
        /*0084*/ 	.byte	0x00, 0xf5, 0x21, 0x00


	//----- nvinfo : EIATTR_KPARAM_INFO
	.align		4
.L_131:
        /*0088*/ 	.byte	0x04, 0x17
        /*008a*/ 	.short	(.L_133 - .L_132)
.L_132:
        /*008c*/ 	.word	0x00000000
        /*0090*/ 	.short	0x0000
        /*0092*/ 	.short	0x0000
        /*0094*/ 	.byte	0x00, 0xf5, 0x21, 0x00


	//----- nvinfo : EIATTR_SPARSE_MMA_MASK
	.align		4
.L_133:
        /*0098*/ 	.byte	0x03, 0x50
        /*009a*/ 	.short	0x0000


	//----- nvinfo : EIATTR_MAXREG_COUNT
	.align		4
        /*009c*/ 	.byte	0x03, 0x1b
        /*009e*/ 	.short	0x00ff


	//----- nvinfo : EIATTR_NUM_BARRIERS
	.align		4
        /*00a0*/ 	.byte	0x02, 0x4c
        /*00a2*/ 	.byte	0x01
	.zero		1


	//----- nvinfo : EIATTR_MERCURY_ISA_VERSION
	.align		4
        /*00a4*/ 	.byte	0x03, 0x5f
        /*00a6*/ 	.short	0x0101


	//----- nvinfo : EIATTR_INT_WARP_WIDE_INSTR_OFFSETS
	.align		4
        /*00a8*/ 	.byte	0x04, 0x31
        /*00aa*/ 	.short	(.L_135 - .L_134)


	//   ....[0]....
.L_134:
        /*00ac*/ 	.word	0x00000520


	//   ....[1]....
        /*00b0*/ 	.word	0x00000840


	//   ....[2]....
        /*00b4*/ 	.word	0x00000a50


	//   ....[3]....
        /*00b8*/ 	.word	0x00000ba0


	//----- nvinfo : EIATTR_VRC_CTA_INIT_COUNT
	.align		4
.L_135:
        /*00bc*/ 	.byte	0x02, 0x4a
	.zero		1
	.zero		1


	//----- nvinfo : EIATTR_EXIT_INSTR_OFFSETS
	.align		4
        /*00c0*/ 	.byte	0x04, 0x1c
        /*00c2*/ 	.short	(.L_137 - .L_136)


	//   ....[0]....
.L_136:
        /*00c4*/ 	.word	0x00000c90


	//----- nvinfo : EIATTR_CRS_STACK_SIZE
	.align		4
.L_137:
        /*00c8*/ 	.byte	0x04, 0x1e
        /*00ca*/ 	.short	(.L_139 - .L_138)
.L_138:
        /*00cc*/ 	.word	0x00000000


	//----- nvinfo : EIATTR_CBANK_PARAM_SIZE
	.align		4
.L_139:
        /*00d0*/ 	.byte	0x03, 0x19
        /*00d2*/ 	.short	0x0030


	//----- nvinfo : EIATTR_PARAM_CBANK
	.align		4
        /*00d4*/ 	.byte	0x04, 0x0a
        /*00d6*/ 	.short	(.L_141 - .L_140)
	.align		4
.L_140:
        /*00d8*/ 	.word	index@(.nv.constant0._Z18calculateHistogramPKjPiS1_iiijjj)
        /*00dc*/ 	.short	0x0380
        /*00de*/ 	.short	0x0030


	//----- nvinfo : EIATTR_SW_WAR
	.align		4
.L_141:
        /*00e0*/ 	.byte	0x04, 0x36
        /*00e2*/ 	.short	(.L_143 - .L_142)
.L_142:
        /*00e4*/ 	.word	0x00000008
.L_143:


//--------------------- .nv.callgraph             --------------------------
	.section	.nv.callgraph,"",@"SHT_CUDA_CALLGRAPH"
	.align	4
	.sectionentsize	8
	.align		4
        /*0000*/ 	.word	0x00000000
	.align		4
        /*0004*/ 	.word	0xffffffff
	.align		4
        /*0008*/ 	.word	0x00000000
	.align		4
        /*000c*/ 	.word	0xfffffffe
	.align		4
        /*0010*/ 	.word	0x00000000
	.align		4
        /*0014*/ 	.word	0xfffffffd
	.align		4
        /*0018*/ 	.word	0x00000000
	.align		4
        /*001c*/ 	.word	0xfffffffc


//--------------------- .text._Z16arrayPartitionerPjS_Piiiijjj --------------------------
	.section	.text._Z16arrayPartitionerPjS_Piiiijjj,"ax",@progbits
	.align	128
        .global         _Z16arrayPartitionerPjS_Piiiijjj
        .type           _Z16arrayPartitionerPjS_Piiiijjj,@function
        .size           _Z16arrayPartitionerPjS_Piiiijjj,(.L_x_48 - _Z16arrayPartitionerPjS_Piiiijjj)
        .other          _Z16arrayPartitionerPjS_Piiiijjj,@"STO_CUDA_ENTRY STV_DEFAULT"
_Z16arrayPartitionerPjS_Piiiijjj:
.text._Z16arrayPartitionerPjS_Piiiijjj:
[----:B------:R-:W-:Y:S01]  /*0000*/  LDC R1, c[0x0][0x37c] ;  /* 0x0000df00ff017b82 */ /* 0x000fe20000000800 */
[----:B------:R-:W0:Y:S07]  /*0010*/  S2R R14, SR_TID.X ;  /* 0x00000000000e7919 */ /* 0x000e2e0000002100 */
[----:B------:R-:W0:Y:S01]  /*0020*/  S2UR UR4, SR_CTAID.X ;  /* 0x00000000000479c3 */ /* 0x000e220000002500 */
[----:B------:R-:W1:Y:S01]  /*0030*/  LDCU UR5, c[0x0][0x3a8] ;  /* 0x00007500ff0577ac */ /* 0x000e620008000800 */
[----:B------:R-:W-:Y:S06]  /*0040*/  BSSY.RECONVERGENT B0, `(.L_x_0) ;  /* 0x000003d000007945 */ /* 0x000fec0003800200 */
[----:B------:R-:W0:Y:S02]  /*0050*/  LDC.64 R2, c[0x0][0x398] ;  /* 0x0000e600ff027b82 */ /* 0x000e240000000a00 */
[----:B0-----:R-:W-:-:S05]  /*0060*/  IMAD R11, R3, UR4, R14 ;  /* 0x00000004030b7c24 */ /* 0x001fca000f8e020e */
[----:B------:R-:W-:-:S04]  /*0070*/  ISETP.GE.AND P0, PT, R11, R2, PT ;  /* 0x000000020b00720c */ /* 0x000fc80003f06270 */
[----:B------:R-:W-:-:S13]  /*0080*/  ISETP.GE.OR P0, PT, R14, R3, P0 ;  /* 0x000000030e00720c */ /* 0x000fda0000706670 */
[----:B-1----:R-:W-:Y:S05]  /*0090*/  @P0 BRA `(.L_x_1) ;  /* 0x0000000000dc0947 */ /* 0x002fea0003800000 */
[----:B------:R-:W0:Y:S08]  /*00a0*/  LDC R13, c[0x0][0x3a0] ;  /* 0x0000e800ff0d7b82 */ /* 0x000e300000000800 */
[----:B------:R-:W1:Y:S08]  /*00b0*/  LDC R0, c[0x0][0x360] ;  /* 0x0000d800ff007b82 */ /* 0x000e700000000800 */
[----:B------:R-:W2:Y:S08]  /*00c0*/  LDC R12, c[0x0][0x3a0] ;  /* 0x0000e800ff0c7b82 */ /* 0x000eb00000000800 */
[----:B------:R-:W3:Y:S01]  /*00d0*/  LDC.64 R20, c[0x0][0x358] ;  /* 0x0000d600ff147b82 */ /* 0x000ee20000000a00 */
[----:B0-----:R-:W-:-:S07]  /*00e0*/  VIADD R13, R13, 0xffffffff ;  /* 0xffffffff0d0d7836 */ /* 0x001fce0000000000 */
[----:B------:R-:W0:Y:S08]  /*00f0*/  LDC.64 R2, c[0x0][0x388] ;  /* 0x0000e200ff027b82 */ /* 0x000e300000000a00 */
[----:B------:R-:W4:Y:S08]  /*0100*/  LDC.64 R4, c[0x0][0x390] ;  /* 0x0000e400ff047b82 */ /* 0x000f300000000a00 */
[----:B------:R-:W0:Y:S08]  /*0110*/  LDC.64 R6, c[0x0][0x380] ;  /* 0x0000e000ff067b82 */ /* 0x000e300000000a00 */
[----:B-123--:R-:W0:Y:S02]  /*0120*/  LDC.64 R8, c[0x0][0x398] ;  /* 0x0000e600ff087b82 */ /* 0x00ee240000000a00 */
.L_x_2:
[----:B------:R-:W-:Y:S01]  /*0130*/  R2UR UR6, R20 ;  /* 0x00000000140672ca */ /* 0x000fe200000e0000 */
[----:B0-----:R-:W-:Y:S01]  /*0140*/  IMAD.WIDE R10, R11, 0x4, R2 ;  /* 0x000000040b0a7825 */ /* 0x001fe200078e0202 */
[----:B------:R-:W-:-:S13]  /*0150*/  R2UR UR7, R21 ;  /* 0x00000000150772ca */ /* 0x000fda00000e0000 */
[----:B------:R-:W2:Y:S01]  /*0160*/  LDG.E R23, desc[UR6][R10.64] ;  /* 0x000000060a177981 */ /* 0x000ea2000c1e1900 */
[----:B------:R-:W-:Y:S02]  /*0170*/  PLOP3.LUT P1, PT, PT, PT, PT, 0x8, 0x80 ;  /* 0x000000000080781c */ /* 0x000fe40003f2e170 */
[----:B------:R-:W-:Y:S02]  /*0180*/  R2UR UR8, R20 ;  /* 0x00000000140872ca */ /* 0x000fe400000e0000 */
[----:B------:R-:W-:Y:S02]  /*0190*/  R2UR UR9, R21 ;  /* 0x00000000150972ca */ /* 0x000fe400000e0000 */
[----:B--2---:R-:W-:-:S13]  /*01a0*/  ISETP.GE.U32.AND P0, PT, R23, UR5, PT ;  /* 0x0000000517007c0c */ /* 0x004fda000bf06070 */
[----:B-1----:R-:W0:Y:S08]  /*01b0*/  @!P0 LDC R15, c[0x0][0x3ac] ;  /* 0x0000eb00ff0f8b82 */ /* 0x002e300000000800 */
[----:B------:R-:W1:Y:S01]  /*01c0*/  @!P0 LDC R22, c[0x0][0x3a4] ;  /* 0x0000e900ff168b82 */ /* 0x000e620000000800 */
[----:B0-----:R-:W0:Y:S08]  /*01d0*/  @!P0 I2F.U32.RP R18, R15 ;  /* 0x0000000f00128306 */ /* 0x001e300000209000 */
[----:B0-----:R-:W0:Y:S02]  /*01e0*/  @!P0 MUFU.RCP R18, R18 ;  /* 0x0000001200128308 */ /* 0x001e240000001000 */
[----:B0-----:R-:W-:-:S06]  /*01f0*/  @!P0 VIADD R17, R18, 0xffffffe ;  /* 0x0ffffffe12118836 */ /* 0x001fcc0000000000 */
[----:B------:R-:W0:Y:S02]  /*0200*/  @!P0 F2I.FTZ.U32.TRUNC.NTZ R17, R17 ;  /* 0x0000001100118305 */ /* 0x000e24000021f000 */
[----:B0-----:R-:W-:-:S04]  /*0210*/  IMAD.MOV R16, RZ, RZ, -R17 ;  /* 0x000000ffff107224 */ /* 0x001fc800078e0a11 */
[----:B------:R-:W-:Y:S01]  /*0220*/  @!P0 IMAD R19, R16, R15, RZ ;  /* 0x0000000f10138224 */ /* 0x000fe200078e02ff */
[----:B------:R-:W-:-:S05]  /*0230*/  @!P0 MOV R16, RZ ;  /* 0x000000ff00108202 */ /* 0x000fca0000000f00 */
[----:B------:R-:W-:Y:S01]  /*0240*/  @!P0 IMAD.HI.U32 R19, R17, R19, R16 ;  /* 0x0000001311138227 */ /* 0x000fe200078e0010 */
[----:B------:R-:W-:-:S03]  /*0250*/  MOV R17, R13 ;  /* 0x0000000d00117202 */ /* 0x000fc60000000f00 */
[----:B-1----:R-:W-:Y:S02]  /*0260*/  @!P0 IMAD.IADD R16, R23, 0x1, -R22 ;  /* 0x0000000117108824 */ /* 0x002fe400078e0a16 */
[----:B------:R-:W-:Y:S02]  /*0270*/  IMAD.MOV.U32 R23, RZ, RZ, 0x1 ;  /* 0x00000001ff177424 */ /* 0x000fe400078e00ff */
[----:B------:R-:W-:-:S04]  /*0280*/  @!P0 IMAD.HI.U32 R19, R19, R16, RZ ;  /* 0x0000001013138227 */ /* 0x000fc800078e00ff */
[----:B------:R-:W-:-:S04]  /*0290*/  @!P0 IMAD.MOV R18, RZ, RZ, -R19 ;  /* 0x000000ffff128224 */ /* 0x000fc800078e0a13 */
[----:B------:R-:W-:-:S05]  /*02a0*/  @!P0 IMAD R16, R15, R18, R16 ;  /* 0x000000120f108224 */ /* 0x000fca00078e0210 */
[----:B------:R-:W-:-:S04]  /*02b0*/  @!P0 ISETP.GE.U32.AND P2, PT, R16, R15, PT ;  /* 0x0000000f1000820c */ /* 0x000fc80003f46070 */
[----:B------:R-:W-:Y:S02]  /*02c0*/  @!P0 PLOP3.LUT P1, PT, P2, PT, PT, 0x80, 0x8 ;  /* 0x000000000008881c */ /* 0x000fe4000172f070 */
[----:B------:R-:W-:-:S11]  /*02d0*/  PLOP3.LUT P2, PT, PT, PT, PT, 0x8, 0x80 ;  /* 0x000000000080781c */ /* 0x000fd60003f4e170 */
[----:B------:R-:W-:Y:S01]  /*02e0*/  @P1 IADD3 R16, PT, PT, R16, -R15, RZ ;  /* 0x8000000f10101210 */ /* 0x000fe20007ffe0ff */
[----:B------:R-:W-:-:S03]  /*02f0*/  @P1 VIADD R19, R19, 0x1 ;  /* 0x0000000113131836 */ /* 0x000fc60000000000 */
[----:B------:R-:W-:-:S04]  /*0300*/  @!P0 ISETP.GE.U32.AND P3, PT, R16, R15, PT ;  /* 0x0000000f1000820c */ /* 0x000fc80003f66070 */
[----:B------:R-:W-:Y:S02]  /*0310*/  @!P0 PLOP3.LUT P2, PT, P3, PT, PT, 0x80, 0x8 ;  /* 0x000000000008881c */ /* 0x000fe40001f4f070 */
[----:B------:R-:W-:-:S11]  /*0320*/  ISETP.NE.U32.OR P3, PT, R15, RZ, P0 ;  /* 0x000000ff0f00720c */ /* 0x000fd60000765470 */
[----:B------:R-:W-:Y:S02]  /*0330*/  @P2 VIADD R19, R19, 0x1 ;  /* 0x0000000113132836 */ /* 0x000fe40000000000 */
[----:B------:R-:W-:-:S05]  /*0340*/  @!P3 LOP3.LUT R19, RZ, R15, RZ, 0x33, !PT ;  /* 0x0000000fff13b212 */ /* 0x000fca00078e33ff */
[----:B------:R-:W-:-:S04]  /*0350*/  @!P0 IMAD.MOV.U32 R17, RZ, RZ, R19 ;  /* 0x000000ffff118224 */ /* 0x000fc800078e0013 */
[----:B------:R-:W-:-:S04]  /*0360*/  IMAD R17, R12, UR4, R17 ;  /* 0x000000040c117c24 */ /* 0x000fc8000f8e0211 */
[----:B----4-:R-:W-:-:S06]  /*0370*/  IMAD.WIDE R16, R17, 0x4, R4 ;  /* 0x0000000411107825 */ /* 0x010fcc00078e0204 */
[----:B------:R-:W2:Y:S04]  /*0380*/  ATOMG.E.ADD.STRONG.GPU PT, R17, desc[UR6][R16.64], R23 ;  /* 0x80000017101179a8 */ /* 0x000ea800081ef106 */
[----:B------:R0:W3:Y:S01]  /*0390*/  LDG.E R15, desc[UR8][R10.64] ;  /* 0x000000080a0f7981 */ /* 0x0000e2000c1e1900 */
[----:B------:R-:W-:-:S04]  /*03a0*/  IADD3 R14, PT, PT, R0, R14, RZ ;  /* 0x0000000e000e7210 */ /* 0x000fc80007ffe0ff */
[----:B------:R-:W-:Y:S01]  /*03b0*/  ISETP.LT.AND P1, PT, R14, R9, PT ;  /* 0x000000090e00720c */ /* 0x000fe20003f21270 */
[----:B0-----:R-:W-:-:S05]  /*03c0*/  IMAD R11, R9, UR4, R14 ;  /* 0x00000004090b7c24 */ /* 0x001fca000f8e020e */
[----:B------:R-:W-:Y:S01]  /*03d0*/  ISETP.GE.AND P0, PT, R11, R8, PT ;  /* 0x000000080b00720c */ /* 0x000fe20003f06270 */
[----:B--2---:R-:W-:-:S05]  /*03e0*/  IMAD.WIDE R18, R17, 0x4, R6 ;  /* 0x0000000411127825 */ /* 0x004fca00078e0206 */
[----:B---3--:R1:W-:Y:S07]  /*03f0*/  STG.E desc[UR6][R18.64], R15 ;  /* 0x0000000f12007986 */ /* 0x0083ee000c101906 */
[----:B------:R-:W-:Y:S05]  /*0400*/  @!P0 BRA P1, `(.L_x_2) ;  /* 0xfffffffc00488947 */ /* 0x000fea000083ffff */
.L_x_1:
[----:B------:R-:W-:Y:S05]  /*0410*/  BSYNC.RECONVERGENT B0 ;  /* 0x0000000000007941 */ /* 0x000fea0003800200 */
.L_x_0:
[----:B------:R-:W-:Y:S06]  /*0420*/  BAR.SYNC.DEFER_BLOCKING 0x0 ;  /* 0x0000000000007b1d */ /* 0x000fec0000010000 */
[----:B------:R-:W-:Y:S05]  /*0430*/  EXIT ;  /* 0x000000000000794d */ /* 0x000fea0003800000 */
.L_x_3:
[----:B------:R-:W-:-:S00]  /*0440*/  BRA `(.L_x_3) ;  /* 0xfffffffc00fc7947 */ /* 0x000fc0000383ffff */
[----:B------:R-:W-:-:S00]  /*0450*/  NOP ;  /* 0x0000000000007918 */ /* 0x000fc00000000000 */
        /* <DEDUP_REMOVED lines=10> */
.L_x_48:


//--------------------- .text._Z18calculateVectorSumPiS_S_ii --------------------------
	.section	.text._Z18calculateVectorSumPiS_S_ii,"ax",@progbits
	.align	128
        .global         _Z18calculateVectorSumPiS_S_ii
        .type           _Z18calculateVectorSumPiS_S_ii,@function
        .size           _Z18calculateVectorSumPiS_S_ii,(.L_x_49 - _Z18calculateVectorSumPiS_S_ii)
        .other          _Z18calculateVectorSumPiS_S_ii,@"STO_CUDA_ENTRY STV_DEFAULT"
_Z18calculateVectorSumPiS_S_ii:
.text._Z18calculateVectorSumPiS_S_ii:
[----:B------:R-:W-:Y:S01]  /*0000*/  LDC R1, c[0x0][0x37c] ;  /* 0x0000df00ff017b82 */ /* 0x000fe20000000800 */
[----:B------:R-:W0:Y:S07]  /*0010*/  S2R R15, SR_TID.X ;  /* 0x00000000000f7919 */ /* 0x000e2e0000002100 */
[----:B------:R-:W1:Y:S01]  /*0020*/  LDC.64 R12, c[0x0][0x398] ;  /* 0x0000e600ff0c7b82 */ /* 0x000e620000000a00 */
[----:B------:R-:W-:Y:S01]  /*0030*/  BSSY.RECONVERGENT B0, `(.L_x_4) ;  /* 0x0000115000007945 */ /* 0x000fe20003800200 */
[----:B-1----:R-:W-:-:S04]  /*0040*/  ISETP.GE.AND P0, PT, R13, 0x1, PT ;  /* 0x000000010d00780c */ /* 0x002fc80003f06270 */
[----:B0-----:R-:W-:-:S13]  /*0050*/  ISETP.GE.OR P0, PT, R15, R12, !P0 ;  /* 0x0000000c0f00720c */ /* 0x001fda0004706670 */
[----:B------:R-:W-:Y:S05]  /*0060*/  @P0 BRA `(.L_x_5) ;  /* 0x0000001000440947 */ /* 0x000fea0003800000 */
[----:B------:R-:W0:Y:S01]  /*0070*/  LDC R0, c[0x0][0x360] ;  /* 0x0000d800ff007b82 */ /* 0x000e220000000800 */
[C---:B------:R-:W-:Y:S02]  /*0080*/  LOP3.LUT R21, R13.reuse, 0xf, RZ, 0xc0, !PT ;  /* 0x0000000f0d157812 */ /* 0x040fe400078ec0ff */
[C---:B------:R-:W-:Y:S02]  /*0090*/  LOP3.LUT R22, R13.reuse, 0x7, RZ, 0xc0, !PT ;  /* 0x000000070d167812 */ /* 0x040fe400078ec0ff */
[----:B------:R-:W-:Y:S02]  /*00a0*/  LOP3.LUT R12, R13, 0x7ffffff0, RZ, 0xc0, !PT ;  /* 0x7ffffff00d0c7812 */ /* 0x000fe400078ec0ff */
[----:B------:R-:W-:Y:S01]  /*00b0*/  IADD3 R2, PT, PT, R21, -0x1, RZ ;  /* 0xffffffff15027810 */ /* 0x000fe20007ffe0ff */
[----:B------:R-:W1:Y:S01]  /*00c0*/  LDC.64 R18, c[0x0][0x358] ;  /* 0x0000d600ff127b82 */ /* 0x000e620000000a00 */
[----:B------:R-:W-:Y:S01]  /*00d0*/  IADD3 R3, PT, PT, R22, -0x1, RZ ;  /* 0xffffffff16037810 */ /* 0x000fe20007ffe0ff */
[----:B------:R-:W-:Y:S01]  /*00e0*/  IMAD.MOV R14, RZ, RZ, -R12 ;  /* 0x000000ffff0e7224 */ /* 0x000fe200078e0a0c */
[----:B------:R-:W-:-:S02]  /*00f0*/  ISETP.GE.U32.AND P0, PT, R2, 0x7, PT ;  /* 0x000000070200780c */ /* 0x000fc40003f06070 */
[----:B------:R-:W-:Y:S02]  /*0100*/  ISETP.GE.U32.AND P1, PT, R3, 0x3, PT ;  /* 0x000000030300780c */ /* 0x000fe40003f26070 */
[----:B------:R-:W-:-:S11]  /*0110*/  LOP3.LUT R13, R13, 0x3, RZ, 0xc0, !PT ;  /* 0x000000030d0d7812 */ /* 0x000fd600078ec0ff */
.L_x_11:
[----:B--2---:R-:W2:Y:S01]  /*0120*/  LDCU UR4, c[0x0][0x39c] ;  /* 0x00007380ff0477ac */ /* 0x004ea20008000800 */
[----:B---3--:R-:W3:Y:S01]  /*0130*/  LDC.64 R2, c[0x0][0x388] ;  /* 0x0000e200ff027b82 */ /* 0x008ee20000000a00 */
[----:B------:R-:W-:Y:S01]  /*0140*/  HFMA2 R4, -RZ, RZ, 0, 0 ;  /* 0x00000000ff047431 */ /* 0x000fe200000001ff */
[----:B--2---:R-:W-:Y:S01]  /*0150*/  UISETP.GE.U32.AND UP0, UPT, UR4, 0x10, UPT ;  /* 0x000000100400788c */ /* 0x004fe2000bf06070 */
[----:B---3--:R-:W-:-:S08]  /*0160*/  IMAD.WIDE R2, R15, 0x4, R2 ;  /* 0x000000040f027825 */ /* 0x008fd000078e0202 */
[----:B-1--4-:R-:W-:Y:S05]  /*0170*/  BRA.U !UP0, `(.L_x_6) ;  /* 0x0000000508c07547 */ /* 0x012fea000b800000 */
[----:B------:R-:W-:Y:S01]  /*0180*/  MOV R16, R15 ;  /* 0x0000000f00107202 */ /* 0x000fe20000000f00 */
[----:B------:R-:W-:-:S07]  /*0190*/  IMAD.MOV.U32 R20, RZ, RZ, R14 ;  /* 0x000000ffff147224 */ /* 0x000fce00078e000e */
.L_x_7:
[----:B---3--:R-:W2:Y:S01]  /*01a0*/  LDC.64 R4, c[0x0][0x390] ;  /* 0x0000e400ff047b82 */ /* 0x008ea20000000a00 */
[C---:B-1----:R-:W-:Y:S02]  /*01b0*/  R2UR UR4, R18.reuse ;  /* 0x00000000120472ca */ /* 0x042fe400000e0000 */
[C---:B------:R-:W-:Y:S02]  /*01c0*/  R2UR UR5, R19.reuse ;  /* 0x00000000130572ca */ /* 0x040fe400000e0000 */
[----:B------:R-:W-:Y:S02]  /*01d0*/  R2UR UR6, R18 ;  /* 0x00000000120672ca */ /* 0x000fe400000e0000 */
[----:B------:R-:W-:Y:S01]  /*01e0*/  R2UR UR7, R19 ;  /* 0x00000000130772ca */ /* 0x000fe200000e0000 */
[----:B------:R-:W1:Y:S08]  /*01f0*/  LDC.64 R8, c[0x0][0x380] ;  /* 0x0000e000ff087b82 */ /* 0x000e700000000a00 */
[----:B------:R-:W3:Y:S01]  /*0200*/  LDG.E R6, desc[UR4][R2.64] ;  /* 0x0000000402067981 */ /* 0x000ee2000c1e1900 */
[----:B------:R-:W4:Y:S01]  /*0210*/  LDC R17, c[0x0][0x398] ;  /* 0x0000e600ff117b82 */ /* 0x000f220000000800 */
[----:B--2---:R-:W-:-:S05]  /*0220*/  IMAD.WIDE R4, R16, 0x4, R4 ;  /* 0x0000000410047825 */ /* 0x004fca00078e0204 */
[----:B------:R-:W3:Y:S01]  /*0230*/  LDG.E R7, desc[UR6][R4.64] ;  /* 0x0000000604077981 */ /* 0x000ee2000c1e1900 */
[----:B------:R-:W-:Y:S02]  /*0240*/  R2UR UR8, R18 ;  /* 0x00000000120872ca */ /* 0x000fe400000e0000 */
[----:B------:R-:W-:Y:S01]  /*0250*/  R2UR UR9, R19 ;  /* 0x00000000130972ca */ /* 0x000fe200000e0000 */
[----:B-1----:R-:W-:Y:S01]  /*0260*/  IMAD.WIDE R8, R16, 0x4, R8 ;  /* 0x0000000410087825 */ /* 0x002fe200078e0208 */
[----:B---3--:R-:W-:-:S03]  /*0270*/  IADD3 R23, PT, PT, R6, R7, RZ ;  /* 0x0000000706177210 */ /* 0x008fc60007ffe0ff */
[C---:B----4-:R-:W-:Y:S02]  /*0280*/  IMAD.WIDE R6, R17.reuse, 0x4, R4 ;  /* 0x0000000411067825 */ /* 0x050fe400078e0204 */
[----:B------:R1:W-:Y:S04]  /*0290*/  STG.E desc[UR4][R8.64], R23 ;  /* 0x0000001708007986 */ /* 0x0003e8000c101904 */
[----:B------:R-:W2:Y:S04]  /*02a0*/  LDG.E R10, desc[UR6][R2.64] ;  /* 0x00000006020a7981 */ /* 0x000ea8000c1e1900 */
[----:B------:R-:W2:Y:S02]  /*02b0*/  LDG.E R5, desc[UR8][R6.64] ;  /* 0x0000000806057981 */ /* 0x000ea4000c1e1900 */
[----:B--2---:R-:W-:Y:S01]  /*02c0*/  IADD3 R25, PT, PT, R10, R5, RZ ;  /* 0x000000050a197210 */ /* 0x004fe20007ffe0ff */
[----:B------:R-:W-:-:S04]  /*02d0*/  IMAD.WIDE R10, R17, 0x4, R8 ;  /* 0x00000004110a7825 */ /* 0x000fc800078e0208 */
[C---:B------:R-:W-:Y:S01]  /*02e0*/  IMAD.WIDE R4, R17.reuse, 0x4, R6 ;  /* 0x0000000411047825 */ /* 0x040fe200078e0206 */
[----:B------:R2:W-:Y:S04]  /*02f0*/  STG.E desc[UR4][R10.64], R25 ;  /* 0x000000190a007986 */ /* 0x0005e8000c101904 */
[----:B------:R-:W3:Y:S04]  /*0300*/  LDG.E R24, desc[UR6][R2.64] ;  /* 0x0000000602187981 */ /* 0x000ee8000c1e1900 */
[----:B-1----:R-:W3:Y:S01]  /*0310*/  LDG.E R9, desc[UR8][R4.64] ;  /* 0x0000000804097981 */ /* 0x002ee2000c1e1900 */
[----:B------:R-:W-:-:S04]  /*0320*/  IMAD.WIDE R6, R17, 0x4, R4 ;  /* 0x0000000411067825 */ /* 0x000fc800078e0204 */
[----:B---3--:R-:W-:Y:S02]  /*0330*/  IMAD.IADD R23, R24, 0x1, R9 ;  /* 0x0000000118177824 */ /* 0x008fe400078e0209 */
[----:B------:R-:W-:-:S05]  /*0340*/  IMAD.WIDE R8, R17, 0x4, R10 ;  /* 0x0000000411087825 */ /* 0x000fca00078e020a */
[----:B------:R1:W-:Y:S04]  /*0350*/  STG.E desc[UR4][R8.64], R23 ;  /* 0x0000001708007986 */ /* 0x0003e8000c101904 */
[----:B------:R-:W3:Y:S04]  /*0360*/  LDG.E R24, desc[UR6][R2.64] ;  /* 0x0000000602187981 */ /* 0x000ee8000c1e1900 */
[----:B--2---:R-:W3:Y:S01]  /*0370*/  LDG.E R11, desc[UR8][R6.64] ;  /* 0x00000008060b7981 */ /* 0x004ee2000c1e1900 */
[----:B------:R-:W-:Y:S01]  /*0380*/  IMAD.WIDE R4, R17, 0x4, R6 ;  /* 0x0000000411047825 */ /* 0x000fe200078e0206 */
[----:B---3--:R-:W-:-:S03]  /*0390*/  IADD3 R25, PT, PT, R24, R11, RZ ;  /* 0x0000000b18197210 */ /* 0x008fc60007ffe0ff */
[----:B------:R-:W-:-:S05]  /*03a0*/  IMAD.WIDE R10, R17, 0x4, R8 ;  /* 0x00000004110a7825 */ /* 0x000fca00078e0208 */
[----:B------:R2:W-:Y:S04]  /*03b0*/  STG.E desc[UR4][R10.64], R25 ;  /* 0x000000190a007986 */ /* 0x0005e8000c101904 */
[----:B------:R-:W3:Y:S04]  /*03c0*/  LDG.E R24, desc[UR6][R2.64] ;  /* 0x0000000602187981 */ /* 0x000ee8000c1e1900 */
[----:B-1----:R-:W3:Y:S01]  /*03d0*/  LDG.E R9, desc[UR8][R4.64] ;  /* 0x0000000804097981 */ /* 0x002ee2000c1e1900 */
[----:B------:R-:W-:Y:S01]  /*03e0*/  IMAD.WIDE R6, R17, 0x4, R4 ;  /* 0x0000000411067825 */ /* 0x000fe200078e0204 */
[----:B---3--:R-:W-:-:S03]  /*03f0*/  IADD3 R23, PT, PT, R24, R9, RZ ;  /* 0x0000000918177210 */ /* 0x008fc60007ffe0ff */
[----:B------:R-:W-:-:S05]  /*0400*/  IMAD.WIDE R8, R17, 0x4, R10 ;  /* 0x0000000411087825 */ /* 0x000fca00078e020a */
[----:B------:R1:W-:Y:S04]  /*0410*/  STG.E desc[UR4][R8.64], R23 ;  /* 0x0000001708007986 */ /* 0x0003e8000c101904 */
[----:B------:R-:W3:Y:S04]  /*0420*/  LDG.E R24, desc[UR6][R2.64] ;  /* 0x0000000602187981 */ /* 0x000ee8000c1e1900 */
[----:B--2---:R-:W3:Y:S01]  /*0430*/  LDG.E R11, desc[UR8][R6.64] ;  /* 0x00000008060b7981 */ /* 0x004ee2000c1e1900 */
[----:B------:R-:W-:-:S04]  /*0440*/  IMAD.WIDE R4, R17, 0x4, R6 ;  /* 0x0000000411047825 */ /* 0x000fc800078e0206 */
[----:B---3--:R-:W-:Y:S02]  /*0450*/  IMAD.IADD R25, R24, 0x1, R11 ;  /* 0x0000000118197824 */ /* 0x008fe400078e020b */
[----:B------:R-:W-:-:S05]  /*0460*/  IMAD.WIDE R10, R17, 0x4, R8 ;  /* 0x00000004110a7825 */ /* 0x000fca00078e0208 */
[----:B------:R2:W-:Y:S04]  /*0470*/  STG.E desc[UR4][R10.64], R25 ;  /* 0x000000190a007986 */ /* 0x0005e8000c101904 */
[----:B------:R-:W3:Y:S04]  /*0480*/  LDG.E R24, desc[UR6][R2.64] ;  /* 0x0000000602187981 */ /* 0x000ee8000c1e1900 */
[----:B-1----:R-:W3:Y:S01]  /*0490*/  LDG.E R9, desc[UR8][R4.64] ;  /* 0x0000000804097981 */ /* 0x002ee2000c1e1900 */
[----:B------:R-:W-:Y:S01]  /*04a0*/  IMAD.WIDE R6, R17, 0x4, R10 ;  /* 0x0000000411067825 */ /* 0x000fe200078e020a */
[----:B---3--:R-:W-:-:S03]  /*04b0*/  IADD3 R23, PT, PT, R24, R9, RZ ;  /* 0x0000000918177210 */ /* 0x008fc60007ffe0ff */
[C---:B------:R-:W-:Y:S02]  /*04c0*/  IMAD.WIDE R8, R17.reuse, 0x4, R4 ;  /* 0x0000000411087825 */ /* 0x040fe400078e0204 */
[----:B------:R1:W-:Y:S04]  /*04d0*/  STG.E desc[UR4][R6.64], R23 ;  /* 0x0000001706007986 */ /* 0x0003e8000c101904 */
[----:B------:R-:W3:Y:S04]  /*04e0*/  LDG.E R24, desc[UR6][R2.64] ;  /* 0x0000000602187981 */ /* 0x000ee8000c1e1900 */
[----:B--2---:R-:W3:Y:S01]  /*04f0*/  LDG.E R11, desc[UR8][R8.64] ;  /* 0x00000008080b7981 */ /* 0x004ee2000c1e1900 */
[----:B------:R-:W-:Y:S01]  /*0500*/  IMAD.WIDE R4, R17, 0x4, R6 ;  /* 0x0000000411047825 */ /* 0x000fe200078e0206 */
[----:B---3--:R-:W-:-:S03]  /*0510*/  IADD3 R25, PT, PT, R24, R11, RZ ;  /* 0x0000000b18197210 */ /* 0x008fc60007ffe0ff */
[C---:B------:R-:W-:Y:S02]  /*0520*/  IMAD.WIDE R10, R17.reuse, 0x4, R8 ;  /* 0x00000004110a7825 */ /* 0x040fe400078e0208 */
        /* <DEDUP_REMOVED lines=40> */
[----:B------:R-:W-:-:S02]  /*07b0*/  IADD3 R20, PT, PT, R20, 0x10, RZ ;  /* 0x0000001014147810 */ /* 0x000fc40007ffe0ff */
[----:B---3--:R-:W-:Y:S01]  /*07c0*/  IADD3 R23, PT, PT, R24, R7, RZ ;  /* 0x0000000718177210 */ /* 0x008fe20007ffe0ff */
[----:B------:R-:W-:-:S05]  /*07d0*/  IMAD.WIDE R6, R17, 0x4, R4 ;  /* 0x0000000411067825 */ /* 0x000fca00078e0204 */
[----:B------:R3:W-:Y:S04]  /*07e0*/  STG.E desc[UR4][R6.64], R23 ;  /* 0x0000001706007986 */ /* 0x0007e8000c101904 */
[----:B------:R-:W4:Y:S04]  /*07f0*/  LDG.E R9, desc[UR8][R8.64] ;  /* 0x0000000808097981 */ /* 0x000f28000c1e1900 */
[----:B------:R-:W4:Y:S01]  /*0800*/  LDG.E R24, desc[UR6][R2.64] ;  /* 0x0000000602187981 */ /* 0x000f22000c1e1900 */
[----:B------:R-:W-:Y:S01]  /*0810*/  ISETP.NE.AND P2, PT, R20, RZ, PT ;  /* 0x000000ff1400720c */ /* 0x000fe20003f45270 */
[----:B--2---:R-:W-:-:S04]  /*0820*/  IMAD.WIDE R4, R17, 0x4, R6 ;  /* 0x0000000411047825 */ /* 0x004fc800078e0206 */
[----:B------:R-:W-:Y:S01]  /*0830*/  IMAD R16, R17, 0x10, R16 ;  /* 0x0000001011107824 */ /* 0x000fe200078e0210 */
[----:B----4-:R-:W-:-:S05]  /*0840*/  IADD3 R11, PT, PT, R24, R9, RZ ;  /* 0x00000009180b7210 */ /* 0x010fca0007ffe0ff */
[----:B------:R3:W-:Y:S02]  /*0850*/  STG.E desc[UR4][R4.64], R11 ;  /* 0x0000000b04007986 */ /* 0x0007e4000c101904 */
[----:B------:R-:W-:Y:S05]  /*0860*/  @P2 BRA `(.L_x_7) ;  /* 0xfffffff8004c2947 */ /* 0x000fea000383ffff */
[----:B---3--:R-:W-:-:S07]  /*0870*/  MOV R4, R12 ;  /* 0x0000000c00047202 */ /* 0x008fce0000000f00 */
.L_x_6:
[----:B------:R-:W-:-:S13]  /*0880*/  ISETP.NE.AND P2, PT, R21, RZ, PT ;  /* 0x000000ff1500720c */ /* 0x000fda0003f45270 */
[----:B------:R-:W-:Y:S05]  /*0890*/  @!P2 BRA `(.L_x_8) ;  /* 0x000000080028a947 */ /* 0x000fea0003800000 */
[----:B------:R-:W-:Y:S01]  /*08a0*/  ISETP.NE.AND P2, PT, R22, RZ, PT ;  /* 0x000000ff1600720c */ /* 0x000fe20003f45270 */
[----:B------:R-:W-:-:S12]  /*08b0*/  @!P0 BRA `(.L_x_9) ;  /* 0x0000000000ec8947 */ /* 0x000fd80003800000 */
[----:B------:R-:W2:Y:S01]  /*08c0*/  LDC R5, c[0x0][0x398] ;  /* 0x0000e600ff057b82 */ /* 0x000ea20000000800 */
[C---:B-1----:R-:W-:Y:S02]  /*08d0*/  R2UR UR4, R18.reuse ;  /* 0x00000000120472ca */ /* 0x042fe400000e0000 */
[C---:B------:R-:W-:Y:S02]  /*08e0*/  R2UR UR5, R19.reuse ;  /* 0x00000000130572ca */ /* 0x040fe400000e0000 */
[----:B------:R-:W-:Y:S02]  /*08f0*/  R2UR UR6, R18 ;  /* 0x00000000120672ca */ /* 0x000fe400000e0000 */
[----:B------:R-:W-:Y:S01]  /*0900*/  R2UR UR7, R19 ;  /* 0x00000000130772ca */ /* 0x000fe200000e0000 */
[----:B------:R-:W1:Y:S08]  /*0910*/  LDC.64 R6, c[0x0][0x390] ;  /* 0x0000e400ff067b82 */ /* 0x000e700000000a00 */
[----:B------:R-:W3:Y:S01]  /*0920*/  LDG.E R10, desc[UR4][R2.64] ;  /* 0x00000004020a7981 */ /* 0x000ee2000c1e1900 */
[----:B------:R-:W4:Y:S01]  /*0930*/  LDC.64 R8, c[0x0][0x380] ;  /* 0x0000e000ff087b82 */ /* 0x000f220000000a00 */
[----:B--2---:R-:W-:-:S04]  /*0940*/  IMAD R11, R4, R5, R15 ;  /* 0x00000005040b7224 */ /* 0x004fc800078e020f */
[----:B-1----:R-:W-:-:S05]  /*0950*/  IMAD.WIDE R6, R11, 0x4, R6 ;  /* 0x000000040b067825 */ /* 0x002fca00078e0206 */
[----:B------:R-:W3:Y:S01]  /*0960*/  LDG.E R17, desc[UR6][R6.64] ;  /* 0x0000000606117981 */ /* 0x000ee2000c1e1900 */
[----:B------:R-:W-:Y:S02]  /*0970*/  R2UR UR8, R18 ;  /* 0x00000000120872ca */ /* 0x000fe400000e0000 */
[----:B------:R-:W-:Y:S01]  /*0980*/  R2UR UR9, R19 ;  /* 0x00000000130972ca */ /* 0x000fe200000e0000 */
[----:B----4-:R-:W-:Y:S01]  /*0990*/  IMAD.WIDE R8, R11, 0x4, R8 ;  /* 0x000000040b087825 */ /* 0x010fe200078e0208 */
[----:B---3--:R-:W-:-:S03]  /*09a0*/  IADD3 R23, PT, PT, R10, R17, RZ ;  /* 0x000000110a177210 */ /* 0x008fc60007ffe0ff */
[C---:B------:R-:W-:Y:S02]  /*09b0*/  IMAD.WIDE R10, R5.reuse, 0x4, R6 ;  /* 0x00000004050a7825 */ /* 0x040fe400078e0206 */
[----:B------:R1:W-:Y:S04]  /*09c0*/  STG.E desc[UR4][R8.64], R23 ;  /* 0x0000001708007986 */ /* 0x0003e8000c101904 */
[----:B------:R-:W2:Y:S04]  /*09d0*/  LDG.E R16, desc[UR6][R2.64] ;  /* 0x0000000602107981 */ /* 0x000ea8000c1e1900 */
[----:B------:R-:W2:Y:S01]  /*09e0*/  LDG.E R17, desc[UR8][R10.64] ;  /* 0x000000080a117981 */ /* 0x000ea2000c1e1900 */
[----:B------:R-:W-:Y:S01]  /*09f0*/  IMAD.WIDE R6, R5, 0x4, R8 ;  /* 0x0000000405067825 */ /* 0x000fe200078e0208 */
[----:B--2---:R-:W-:-:S03]  /*0a00*/  IADD3 R25, PT, PT, R16, R17, RZ ;  /* 0x0000001110197210 */ /* 0x004fc60007ffe0ff */
[C---:B------:R-:W-:Y:S02]  /*0a10*/  IMAD.WIDE R16, R5.reuse, 0x4, R10 ;  /* 0x0000000405107825 */ /* 0x040fe400078e020a */
        /* <DEDUP_REMOVED lines=27> */
[----:B------:R-:W-:-:S04]  /*0bd0*/  IMAD.WIDE R10, R5, 0x4, R16 ;  /* 0x00000004050a7825 */ /* 0x000fc800078e0210 */
[----:B---3--:R-:W-:Y:S02]  /*0be0*/  IMAD.IADD R23, R20, 0x1, R9 ;  /* 0x0000000114177824 */ /* 0x008fe400078e0209 */
[----:B------:R-:W-:-:S05]  /*0bf0*/  IMAD.WIDE R8, R5, 0x4, R6 ;  /* 0x0000000405087825 */ /* 0x000fca00078e0206 */
[----:B------:R3:W-:Y:S04]  /*0c00*/  STG.E desc[UR4][R8.64], R23 ;  /* 0x0000001708007986 */ /* 0x0007e8000c101904 */
[----:B------:R-:W4:Y:S04]  /*0c10*/  LDG.E R11, desc[UR8][R10.64] ;  /* 0x000000080a0b7981 */ /* 0x000f28000c1e1900 */
[----:B------:R-:W4:Y:S01]  /*0c20*/  LDG.E R20, desc[UR6][R2.64] ;  /* 0x0000000602147981 */ /* 0x000f22000c1e1900 */
[----:B--2---:R-:W-:Y:S01]  /*0c30*/  IMAD.WIDE R6, R5, 0x4, R8 ;  /* 0x0000000405067825 */ /* 0x004fe200078e0208 */
[----:B------:R-:W-:-:S02]  /*0c40*/  IADD3 R4, PT, PT, R4, 0x8, RZ ;  /* 0x0000000804047810 */ /* 0x000fc40007ffe0ff */
[----:B----4-:R-:W-:-:S05]  /*0c50*/  IADD3 R5, PT, PT, R20, R11, RZ ;  /* 0x0000000b14057210 */ /* 0x010fca0007ffe0ff */
[----:B------:R3:W-:Y:S02]  /*0c60*/  STG.E desc[UR4][R6.64], R5 ;  /* 0x0000000506007986 */ /* 0x0007e4000c101904 */
.L_x_9:
[----:B------:R-:W-:Y:S05]  /*0c70*/  @!P2 BRA `(.L_x_8) ;  /* 0x000000040030a947 */ /* 0x000fea0003800000 */
[----:B------:R-:W-:Y:S01]  /*0c80*/  ISETP.NE.AND P2, PT, R13, RZ, PT ;  /* 0x000000ff0d00720c */ /* 0x000fe20003f45270 */
[----:B------:R-:W-:-:S12]  /*0c90*/  @!P1 BRA `(.L_x_10) ;  /* 0x00000000008c9947 */ /* 0x000fd80003800000 */
[----:B---3--:R-:W2:Y:S01]  /*0ca0*/  LDC R5, c[0x0][0x398] ;  /* 0x0000e600ff057b82 */ /* 0x008ea20000000800 */
        /* <DEDUP_REMOVED lines=18> */
[----:B------:R-:W-:-:S04]  /*0dd0*/  IMAD.WIDE R6, R5, 0x4, R8 ;  /* 0x0000000405067825 */ /* 0x000fc800078e0208 */
[----:B--2---:R-:W-:Y:S02]  /*0de0*/  IMAD.IADD R25, R16, 0x1, R17 ;  /* 0x0000000110197824 */ /* 0x004fe400078e0211 */
[----:B------:R-:W-:-:S03]  /*0df0*/  IMAD.WIDE R16, R5, 0x4, R10 ;  /* 0x0000000405107825 */ /* 0x000fc600078e020a */
        /* <DEDUP_REMOVED lines=8> */
[----:B------:R-:W3:Y:S01]  /*0e80*/  LDG.E R20, desc[UR6][R2.64] ;  /* 0x0000000602147981 */ /* 0x000ee2000c1e1900 */
[----:B--2---:R-:W-:Y:S01]  /*0e90*/  IMAD.WIDE R6, R5, 0x4, R8 ;  /* 0x0000000405067825 */ /* 0x004fe200078e0208 */
[----:B------:R-:W-:-:S02]  /*0ea0*/  IADD3 R4, PT, PT, R4, 0x4, RZ ;  /* 0x0000000404047810 */ /* 0x000fc40007ffe0ff */
[----:B---3--:R-:W-:-:S05]  /*0eb0*/  IADD3 R5, PT, PT, R20, R11, RZ ;  /* 0x0000000b14057210 */ /* 0x008fca0007ffe0ff */
[----:B------:R4:W-:Y:S02]  /*0ec0*/  STG.E desc[UR4][R6.64], R5 ;  /* 0x0000000506007986 */ /* 0x0009e4000c101904 */
.L_x_10:
[----:B------:R-:W-:Y:S05]  /*0ed0*/  @!P2 BRA `(.L_x_8) ;  /* 0x000000000098a947 */ /* 0x000fea0003800000 */
[----:B---34-:R-:W2:Y:S01]  /*0ee0*/  LDC R9, c[0x0][0x398] ;  /* 0x0000e600ff097b82 */ /* 0x018ea20000000800 */
[C---:B-1----:R-:W-:Y:S02]  /*0ef0*/  R2UR UR4, R18.reuse ;  /* 0x00000000120472ca */ /* 0x042fe400000e0000 */
[C---:B------:R-:W-:Y:S02]  /*0f00*/  R2UR UR5, R19.reuse ;  /* 0x00000000130572ca */ /* 0x040fe400000e0000 */
[----:B------:R-:W-:Y:S02]  /*0f10*/  R2UR UR6, R18 ;  /* 0x00000000120672ca */ /* 0x000fe400000e0000 */
[----:B------:R-:W-:Y:S01]  /*0f20*/  R2UR UR7, R19 ;  /* 0x00000000130772ca */ /* 0x000fe200000e0000 */
[----:B------:R-:W1:Y:S08]  /*0f30*/  LDC.64 R6, c[0x0][0x390] ;  /* 0x0000e400ff067b82 */ /* 0x000e700000000a00 */
[----:B------:R-:W3:Y:S01]  /*0f40*/  LDG.E R8, desc[UR4][R2.64] ;  /* 0x0000000402087981 */ /* 0x000ee2000c1e1900 */
[----:B--2---:R-:W-:-:S04]  /*0f50*/  IMAD R11, R4, R9, R15 ;  /* 0x00000009040b7224 */ /* 0x004fc800078e020f */
[----:B-1----:R-:W-:Y:S02]  /*0f60*/  IMAD.WIDE R4, R11, 0x4, R6 ;  /* 0x000000040b047825 */ /* 0x002fe400078e0206 */
[----:B------:R-:W1:Y:S03]  /*0f70*/  LDC.64 R6, c[0x0][0x380] ;  /* 0x0000e000ff067b82 */ /* 0x000e660000000a00 */
[----:B------:R-:W3:Y:S01]  /*0f80*/  LDG.E R17, desc[UR6][R4.64] ;  /* 0x0000000604117981 */ /* 0x000ee2000c1e1900 */
[----:B------:R-:W-:Y:S01]  /*0f90*/  ISETP.NE.AND P2, PT, R13, 0x1, PT ;  /* 0x000000010d00780c */ /* 0x000fe20003f45270 */
[----:B-1----:R-:W-:-:S04]  /*0fa0*/  IMAD.WIDE R6, R11, 0x4, R6 ;  /* 0x000000040b067825 */ /* 0x002fc800078e0206 */
[----:B---3--:R-:W-:-:S05]  /*0fb0*/  IMAD.IADD R17, R8, 0x1, R17 ;  /* 0x0000000108117824 */ /* 0x008fca00078e0211 */
[----:B------:R2:W-:Y:S03]  /*0fc0*/  STG.E desc[UR4][R6.64], R17 ;  /* 0x0000001106007986 */ /* 0x0005e6000c101904 */
[----:B------:R-:W-:Y:S05]  /*0fd0*/  @!P2 BRA `(.L_x_8) ;  /* 0x000000000058a947 */ /* 0x000fea0003800000 */
[C---:B------:R-:W-:Y:S01]  /*0fe0*/  R2UR UR4, R18.reuse ;  /* 0x00000000120472ca */ /* 0x040fe200000e0000 */
[----:B------:R-:W-:Y:S01]  /*0ff0*/  IMAD.WIDE R4, R9, 0x4, R4 ;  /* 0x0000000409047825 */ /* 0x000fe200078e0204 */
[C---:B------:R-:W-:Y:S02]  /*1000*/  R2UR UR5, R19.reuse ;  /* 0x00000000130572ca */ /* 0x040fe400000e0000 */
[----:B------:R-:W-:Y:S02]  /*1010*/  R2UR UR6, R18 ;  /* 0x00000000120672ca */ /* 0x000fe400000e0000 */
[----:B------:R-:W-:-:S09]  /*1020*/  R2UR UR7, R19 ;  /* 0x00000000130772ca */ /* 0x000fd200000e0000 */
[----:B------:R-:W3:Y:S04]  /*1030*/  LDG.E R8, desc[UR4][R2.64] ;  /* 0x0000000402087981 */ /* 0x000ee8000c1e1900 */
[----:B------:R-:W3:Y:S01]  /*1040*/  LDG.E R11, desc[UR6][R4.64] ;  /* 0x00000006040b7981 */ /* 0x000ee2000c1e1900 */
[----:B------:R-:W-:Y:S01]  /*1050*/  ISETP.NE.AND P2, PT, R13, 0x2, PT ;  /* 0x000000020d00780c */ /* 0x000fe20003f45270 */
[----:B--2---:R-:W-:Y:S01]  /*1060*/  IMAD.WIDE R6, R9, 0x4, R6 ;  /* 0x0000000409067825 */ /* 0x004fe200078e0206 */
[----:B---3--:R-:W-:-:S05]  /*1070*/  IADD3 R11, PT, PT, R8, R11, RZ ;  /* 0x0000000b080b7210 */ /* 0x008fca0007ffe0ff */
[----:B------:R1:W-:Y:S06]  /*1080*/  STG.E desc[UR4][R6.64], R11 ;  /* 0x0000000b06007986 */ /* 0x0003ec000c101904 */
[----:B------:R-:W-:Y:S05]  /*1090*/  @!P2 BRA `(.L_x_8) ;  /* 0x000000000028a947 */ /* 0x000fea0003800000 */
[C---:B------:R-:W-:Y:S01]  /*10a0*/  R2UR UR4, R18.reuse ;  /* 0x00000000120472ca */ /* 0x040fe200000e0000 */
[----:B------:R-:W-:Y:S01]  /*10b0*/  IMAD.WIDE R4, R9, 0x4, R4 ;  /* 0x0000000409047825 */ /* 0x000fe200078e0204 */
[C---:B------:R-:W-:Y:S02]  /*10c0*/  R2UR UR5, R19.reuse ;  /* 0x00000000130572ca */ /* 0x040fe400000e0000 */
[----:B------:R-:W-:Y:S02]  /*10d0*/  R2UR UR6, R18 ;  /* 0x00000000120672ca */ /* 0x000fe400000e0000 */
[----:B------:R-:W-:-:S09]  /*10e0*/  R2UR UR7, R19 ;  /* 0x00000000130772ca */ /* 0x000fd200000e0000 */
[----:B------:R-:W2:Y:S04]  /*10f0*/  LDG.E R2, desc[UR4][R2.64] ;  /* 0x0000000402027981 */ /* 0x000ea8000c1e1900 */
[----:B------:R-:W2:Y:S01]  /*1100*/  LDG.E R5, desc[UR6][R4.64] ;  /* 0x0000000604057981 */ /* 0x000ea2000c1e1900 */
[----:B-1----:R-:W-:Y:S01]  /*1110*/  IMAD.WIDE R6, R9, 0x4, R6 ;  /* 0x0000000409067825 */ /* 0x002fe200078e0206 */
[----:B--2---:R-:W-:-:S05]  /*1120*/  IADD3 R9, PT, PT, R2, R5, RZ ;  /* 0x0000000502097210 */ /* 0x004fca0007ffe0ff */
[----:B------:R1:W-:Y:S02]  /*1130*/  STG.E desc[UR4][R6.64], R9 ;  /* 0x0000000906007986 */ /* 0x0003e4000c101904 */
.L_x_8:
[----:B------:R-:W5:Y:S01]  /*1140*/  LDCU UR4, c[0x0][0x398] ;  /* 0x00007300ff0477ac */ /* 0x000f620008000800 */
[----:B0-----:R-:W-:-:S04]  /*1150*/  IADD3 R15, PT, PT, R0, R15, RZ ;  /* 0x0000000f000f7210 */ /* 0x001fc80007ffe0ff */
[----:B-----5:R-:W-:-:S13]  /*1160*/  ISETP.GE.AND P2, PT, R15, UR4, PT ;  /* 0x000000040f007c0c */ /* 0x020fda000bf46270 */
[----:B------:R-:W-:Y:S05]  /*1170*/  @!P2 BRA `(.L_x_11) ;  /* 0xffffffec00e8a947 */ /* 0x000fea000383ffff */
.L_x_5:
[----:B------:R-:W-:Y:S05]  /*1180*/  BSYNC.RECONVERGENT B0 ;  /* 0x0000000000007941 */ /* 0x000fea0003800200 */
.L_x_4:
[----:B------:R-:W-:Y:S06]  /*1190*/  BAR.SYNC.DEFER_BLOCKING 0x0 ;  /* 0x0000000000007b1d */ /* 0x000fec0000010000 */
[----:B------:R-:W-:Y:S05]  /*11a0*/  EXIT ;  /* 0x000000000000794d */ /* 0x000fea0003800000 */
.L_x_12:
        /* <DEDUP_REMOVED lines=13> */
.L_x_49:


//--------------------- .text._Z21calculateVerticalScanPiS_S_ii --------------------------
	.section	.text._Z21calculateVerticalScanPiS_S_ii,"ax",@progbits
	.align	128
        .global         _Z21calculateVerticalScanPiS_S_ii
        .type           _Z21calculateVerticalScanPiS_S_ii,@function
        .size           _Z21calculateVerticalScanPiS_S_ii,(.L_x_50 - _Z21calculateVerticalScanPiS_S_ii)
        .other          _Z21calculateVerticalScanPiS_S_ii,@"STO_CUDA_ENTRY STV_DEFAULT"
_Z21calculateVerticalScanPiS_S_ii:
.text._Z21calculateVerticalScanPiS_S_ii:
        /* <DEDUP_REMOVED lines=10> */
[C---:B------:R-:W-:Y:S01]  /*00a0*/  LOP3.LUT R12, R13.reuse, 0x7ffffff0, RZ, 0xc0, !PT ;  /* 0x7ffffff00d0c7812 */ /* 0x040fe200078ec0ff */
[----:B------:R-:W-:Y:S01]  /*00b0*/  VIADD R3, R22, 0xffffffff ;  /* 0xffffffff16037836 */ /* 0x000fe20000000000 */
[----:B------:R-:W-:Y:S01]  /*00c0*/  IADD3 R2, PT, PT, R20, -0x1, RZ ;  /* 0xffffffff14027810 */ /* 0x000fe20007ffe0ff */
[----:B------:R-:W1:Y:S01]  /*00d0*/  LDC.64 R18, c[0x0][0x358] ;  /* 0x0000d600ff127b82 */ /* 0x000e620000000a00 */
[----:B------:R-:W-:Y:S02]  /*00e0*/  LOP3.LUT R13, R13, 0x3, RZ, 0xc0, !PT ;  /* 0x000000030d0d7812 */ /* 0x000fe400078ec0ff */
[----:B------:R-:W-:-:S02]  /*00f0*/  ISETP.GE.U32.AND P0, PT, R2, 0x7, PT ;  /* 0x000000070200780c */ /* 0x000fc40003f06070 */
[----:B------:R-:W-:Y:S02]  /*0100*/  ISETP.GE.U32.AND P1, PT, R3, 0x3, PT ;  /* 0x000000030300780c */ /* 0x000fe40003f26070 */
[----:B------:R-:W-:-:S11]  /*0110*/  IADD3 R14, PT, PT, -R12, RZ, RZ ;  /* 0x000000ff0c0e7210 */ /* 0x000fd60007ffe1ff */
.L_x_20:
[----:B--2---:R-:W2:Y:S01]  /*0120*/  LDCU UR4, c[0x0][0x39c] ;  /* 0x00007380ff0477ac */ /* 0x004ea20008000800 */
[----:B---3--:R-:W3:Y:S01]  /*0130*/  LDC.64 R2, c[0x0][0x390] ;  /* 0x0000e400ff027b82 */ /* 0x008ee20000000a00 */
[----:B------:R-:W-:Y:S02]  /*0140*/  HFMA2 R8, -RZ, RZ, 0, 0 ;  /* 0x00000000ff087431 */ /* 0x000fe400000001ff */
[----:B------:R-:W-:Y:S01]  /*0150*/  IMAD.MOV.U32 R10, RZ, RZ, RZ ;  /* 0x000000ffff0a7224 */ /* 0x000fe200078e00ff */
[----:B--2---:R-:W-:Y:S01]  /*0160*/  UISETP.GE.U32.AND UP0, UPT, UR4, 0x10, UPT ;  /* 0x000000100400788c */ /* 0x004fe2000bf06070 */
[----:B---3--:R-:W-:-:S08]  /*0170*/  IMAD.WIDE R2, R15, 0x4, R2 ;  /* 0x000000040f027825 */ /* 0x008fd000078e0202 */
[----:B------:R-:W-:Y:S05]  /*0180*/  BRA.U !UP0, `(.L_x_15) ;  /* 0x0000000908047547 */ /* 0x000fea000b800000 */
[----:B------:R-:W-:Y:S01]  /*0190*/  IMAD.MOV.U32 R8, RZ, RZ, RZ ;  /* 0x000000ffff087224 */ /* 0x000fe200078e00ff */
[----:B------:R-:W-:Y:S01]  /*01a0*/  MOV R16, R15 ;  /* 0x0000000f00107202 */ /* 0x000fe20000000f00 */
[----:B------:R-:W-:-:S07]  /*01b0*/  IMAD.MOV.U32 R17, RZ, RZ, R14 ;  /* 0x000000ffff117224 */ /* 0x000fce00078e000e */
.L_x_16:
[----:B-1----:R-:W-:Y:S01]  /*01c0*/  R2UR UR4, R18 ;  /* 0x00000000120472ca */ /* 0x002fe200000e0000 */
[----:B------:R-:W1:Y:S01]  /*01d0*/  LDC.64 R6, c[0x0][0x388] ;  /* 0x0000e200ff067b82 */ /* 0x000e620000000a00 */
[----:B------:R-:W-:-:S07]  /*01e0*/  R2UR UR5, R19 ;  /* 0x00000000130572ca */ /* 0x000fce00000e0000 */
[----:B------:R-:W2:Y:S06]  /*01f0*/  LDC.64 R4, c[0x0][0x380] ;  /* 0x0000e000ff047b82 */ /* 0x000eac0000000a00 */
[----:B------:R-:W3:Y:S01]  /*0200*/  LDG.E R9, desc[UR4][R2.64] ;  /* 0x0000000402097981 */ /* 0x000ee2000c1e1900 */
[C---:B------:R-:W-:Y:S01]  /*0210*/  R2UR UR6, R18.reuse ;  /* 0x00000000120672ca */ /* 0x040fe200000e0000 */
[----:B------:R-:W4:Y:S01]  /*0220*/  LDC R21, c[0x0][0x398] ;  /* 0x0000e600ff157b82 */ /* 0x000f220000000800 */
[----:B------:R-:W-:Y:S02]  /*0230*/  R2UR UR7, R19 ;  /* 0x00000000130772ca */ /* 0x000fe400000e0000 */
[----:B------:R-:W-:-:S02]  /*0240*/  R2UR UR8, R18 ;  /* 0x00000000120872ca */ /* 0x000fc400000e0000 */
[----:B------:R-:W-:Y:S01]  /*0250*/  R2UR UR9, R19 ;  /* 0x00000000130972ca */ /* 0x000fe200000e0000 */
[----:B-1----:R-:W-:-:S04]  /*0260*/  IMAD.WIDE R6, R16, 0x4, R6 ;  /* 0x0000000410067825 */ /* 0x002fc800078e0206 */
[----:B--2---:R-:W-:Y:S01]  /*0270*/  IMAD.WIDE R4, R16, 0x4, R4 ;  /* 0x0000000410047825 */ /* 0x004fe200078e0204 */
[----:B---3--:R-:W-:-:S05]  /*0280*/  IADD3 R23, PT, PT, R9, R8, RZ ;  /* 0x0000000809177210 */ /* 0x008fca0007ffe0ff */
[----:B------:R1:W-:Y:S04]  /*0290*/  STG.E desc[UR4][R6.64], R23 ;  /* 0x0000001706007986 */ /* 0x0003e8000c101904 */
[----:B------:R-:W2:Y:S04]  /*02a0*/  LDG.E R9, desc[UR6][R4.64] ;  /* 0x0000000604097981 */ /* 0x000ea8000c1e1900 */
[----:B------:R-:W3:Y:S01]  /*02b0*/  LDG.E R25, desc[UR8][R2.64] ;  /* 0x0000000802197981 */ /* 0x000ee2000c1e1900 */
[----:B----4-:R-:W-:-:S04]  /*02c0*/  IMAD.WIDE R10, R21, 0x4, R6 ;  /* 0x00000004150a7825 */ /* 0x010fc800078e0206 */
[----:B--2---:R-:W-:Y:S02]  /*02d0*/  IMAD.IADD R24, R9, 0x1, R8 ;  /* 0x0000000109187824 */ /* 0x004fe400078e0208 */
[----:B------:R-:W-:-:S03]  /*02e0*/  IMAD.WIDE R8, R21, 0x4, R4 ;  /* 0x0000000415087825 */ /* 0x000fc600078e0204 */
[----:B---3--:R-:W-:-:S05]  /*02f0*/  IADD3 R25, PT, PT, R24, R25, RZ ;  /* 0x0000001918197210 */ /* 0x008fca0007ffe0ff */
[----:B------:R2:W-:Y:S04]  /*0300*/  STG.E desc[UR4][R10.64], R25 ;  /* 0x000000190a007986 */ /* 0x0005e8000c101904 */
[----:B------:R-:W3:Y:S04]  /*0310*/  LDG.E R5, desc[UR6][R8.64] ;  /* 0x0000000608057981 */ /* 0x000ee8000c1e1900 */
[----:B-1----:R-:W4:Y:S01]  /*0320*/  LDG.E R23, desc[UR8][R2.64] ;  /* 0x0000000802177981 */ /* 0x002f22000c1e1900 */
[----:B------:R-:W-:-:S04]  /*0330*/  IMAD.WIDE R6, R21, 0x4, R10 ;  /* 0x0000000415067825 */ /* 0x000fc800078e020a */
[----:B---3--:R-:W-:Y:S02]  /*0340*/  IMAD.IADD R24, R24, 0x1, R5 ;  /* 0x0000000118187824 */ /* 0x008fe400078e0205 */
[----:B------:R-:W-:-:S03]  /*0350*/  IMAD.WIDE R4, R21, 0x4, R8 ;  /* 0x0000000415047825 */ /* 0x000fc600078e0208 */
[----:B----4-:R-:W-:-:S05]  /*0360*/  IADD3 R23, PT, PT, R24, R23, RZ ;  /* 0x0000001718177210 */ /* 0x010fca0007ffe0ff */
[----:B------:R1:W-:Y:S04]  /*0370*/  STG.E desc[UR4][R6.64], R23 ;  /* 0x0000001706007986 */ /* 0x0003e8000c101904 */
[----:B--2---:R-:W2:Y:S04]  /*0380*/  LDG.E R11, desc[UR6][R4.64] ;  /* 0x00000006040b7981 */ /* 0x004ea8000c1e1900 */
[----:B------:R-:W3:Y:S01]  /*0390*/  LDG.E R9, desc[UR8][R2.64] ;  /* 0x0000000802097981 */ /* 0x000ee2000c1e1900 */
[----:B--2---:R-:W-:Y:S02]  /*03a0*/  IMAD.IADD R24, R24, 0x1, R11 ;  /* 0x0000000118187824 */ /* 0x004fe400078e020b */
[----:B------:R-:W-:-:S03]  /*03b0*/  IMAD.WIDE R10, R21, 0x4, R6 ;  /* 0x00000004150a7825 */ /* 0x000fc600078e0206 */
[----:B---3--:R-:W-:Y:S01]  /*03c0*/  IADD3 R25, PT, PT, R24, R9, RZ ;  /* 0x0000000918197210 */ /* 0x008fe20007ffe0ff */
[----:B------:R-:W-:-:S04]  /*03d0*/  IMAD.WIDE R8, R21, 0x4, R4 ;  /* 0x0000000415087825 */ /* 0x000fc800078e0204 */
[----:B------:R2:W-:Y:S04]  /*03e0*/  STG.E desc[UR4][R10.64], R25 ;  /* 0x000000190a007986 */ /* 0x0005e8000c101904 */
[----:B-1----:R-:W3:Y:S04]  /*03f0*/  LDG.E R7, desc[UR6][R8.64] ;  /* 0x0000000608077981 */ /* 0x002ee8000c1e1900 */
[----:B------:R-:W4:Y:S01]  /*0400*/  LDG.E R5, desc[UR8][R2.64] ;  /* 0x0000000802057981 */ /* 0x000f22000c1e1900 */
[----:B---3--:R-:W-:Y:S02]  /*0410*/  IMAD.IADD R24, R24, 0x1, R7 ;  /* 0x0000000118187824 */ /* 0x008fe400078e0207 */
[----:B------:R-:W-:-:S03]  /*0420*/  IMAD.WIDE R6, R21, 0x4, R10 ;  /* 0x0000000415067825 */ /* 0x000fc600078e020a */
[----:B----4-:R-:W-:Y:S01]  /*0430*/  IADD3 R23, PT, PT, R24, R5, RZ ;  /* 0x0000000518177210 */ /* 0x010fe20007ffe0ff */
[----:B------:R-:W-:-:S04]  /*0440*/  IMAD.WIDE R4, R21, 0x4, R8 ;  /* 0x0000000415047825 */ /* 0x000fc800078e0208 */
        /* <DEDUP_REMOVED lines=10> */
[----:B------:R-:W-:-:S04]  /*04f0*/  IMAD.WIDE R4, R21, 0x4, R10 ;  /* 0x0000000415047825 */ /* 0x000fc800078e020a */
[----:B---3--:R-:W-:Y:S02]  /*0500*/  IMAD.IADD R24, R24, 0x1, R7 ;  /* 0x0000000118187824 */ /* 0x008fe400078e0207 */
[----:B------:R-:W-:-:S03]  /*0510*/  IMAD.WIDE R6, R21, 0x4, R8 ;  /* 0x0000000415067825 */ /* 0x000fc600078e0208 */
[----:B----4-:R-:W-:-:S05]  /*0520*/  IADD3 R23, PT, PT, R24, R23, RZ ;  /* 0x0000001718177210 */ /* 0x010fca0007ffe0ff */
[----:B------:R1:W-:Y:S04]  /*0530*/  STG.E desc[UR4][R4.64], R23 ;  /* 0x0000001704007986 */ /* 0x0003e8000c101904 */
[----:B--2---:R-:W2:Y:S04]  /*0540*/  LDG.E R11, desc[UR6][R6.64] ;  /* 0x00000006060b7981 */ /* 0x004ea8000c1e1900 */
[----:B------:R-:W3:Y:S01]  /*0550*/  LDG.E R25, desc[UR8][R2.64] ;  /* 0x0000000802197981 */ /* 0x000ee2000c1e1900 */
[----:B------:R-:W-:-:S04]  /*0560*/  IMAD.WIDE R8, R21, 0x4, R4 ;  /* 0x0000000415087825 */ /* 0x000fc800078e0204 */
[----:B--2---:R-:W-:Y:S02]  /*0570*/  IMAD.IADD R24, R24, 0x1, R11 ;  /* 0x0000000118187824 */ /* 0x004fe400078e020b */
[----:B------:R-:W-:-:S03]  /*0580*/  IMAD.WIDE R10, R21, 0x4, R6 ;  /* 0x00000004150a7825 */ /* 0x000fc600078e0206 */
[----:B---3--:R-:W-:-:S05]  /*0590*/  IADD3 R25, PT, PT, R24, R25, RZ ;  /* 0x0000001918197210 */ /* 0x008fca0007ffe0ff */
        /* <DEDUP_REMOVED lines=38> */
[----:B--2---:R-:W-:Y:S01]  /*0800*/  IADD3 R24, PT, PT, R24, R9, RZ ;  /* 0x0000000918187210 */ /* 0x004fe20007ffe0ff */
[----:B------:R-:W-:-:S04]  /*0810*/  IMAD.WIDE R8, R21, 0x4, R4 ;  /* 0x0000000415087825 */ /* 0x000fc800078e0204 */
[----:B---3--:R-:W-:Y:S02]  /*0820*/  IMAD.IADD R25, R24, 0x1, R11 ;  /* 0x0000000118197824 */ /* 0x008fe400078e020b */
[----:B------:R-:W-:-:S03]  /*0830*/  IMAD.WIDE R10, R21, 0x4, R6 ;  /* 0x00000004150a7825 */ /* 0x000fc600078e0206 */
[----:B------:R2:W-:Y:S04]  /*0840*/  STG.E desc[UR4][R8.64], R25 ;  /* 0x0000001908007986 */ /* 0x0005e8000c101904 */
[----:B-1----:R-:W3:Y:S04]  /*0850*/  LDG.E R5, desc[UR6][R10.64] ;  /* 0x000000060a057981 */ /* 0x002ee8000c1e1900 */
[----:B------:R-:W4:Y:S01]  /*0860*/  LDG.E R7, desc[UR8][R2.64] ;  /* 0x0000000802077981 */ /* 0x000f22000c1e1900 */
[----:B---3--:R-:W-:Y:S01]  /*0870*/  IADD3 R24, PT, PT, R24, R5, RZ ;  /* 0x0000000518187210 */ /* 0x008fe20007ffe0ff */
[----:B------:R-:W-:-:S03]  /*0880*/  IMAD.WIDE R4, R21, 0x4, R8 ;  /* 0x0000000415047825 */ /* 0x000fc600078e0208 */
[----:B----4-:R-:W-:Y:S01]  /*0890*/  IADD3 R23, PT, PT, R24, R7, RZ ;  /* 0x0000000718177210 */ /* 0x010fe20007ffe0ff */
[----:B------:R-:W-:-:S04]  /*08a0*/  IMAD.WIDE R6, R21, 0x4, R10 ;  /* 0x0000000415067825 */ /* 0x000fc800078e020a */
[----:B------:R3:W-:Y:S04]  /*08b0*/  STG.E desc[UR4][R4.64], R23 ;  /* 0x0000001704007986 */ /* 0x0007e8000c101904 */
[----:B--2---:R-:W2:Y:S04]  /*08c0*/  LDG.E R9, desc[UR6][R6.64] ;  /* 0x0000000606097981 */ /* 0x004ea8000c1e1900 */
[----:B------:R-:W4:Y:S01]  /*08d0*/  LDG.E R8, desc[UR8][R2.64] ;  /* 0x0000000802087981 */ /* 0x000f22000c1e1900 */
[----:B------:R-:W-:Y:S01]  /*08e0*/  IMAD.WIDE R10, R21, 0x4, R4 ;  /* 0x00000004150a7825 */ /* 0x000fe200078e0204 */
[----:B------:R-:W-:-:S03]  /*08f0*/  IADD3 R17, PT, PT, R17, 0x10, RZ ;  /* 0x0000001011117810 */ /* 0x000fc60007ffe0ff */
[----:B--2---:R-:W-:Y:S02]  /*0900*/  IMAD.IADD R9, R24, 0x1, R9 ;  /* 0x0000000118097824 */ /* 0x004fe400078e0209 */
[----:B------:R-:W-:-:S03]  /*0910*/  IMAD.WIDE R24, R21, 0x4, R6 ;  /* 0x0000000415187825 */ /* 0x000fc600078e0206 */
[----:B----4-:R-:W-:-:S05]  /*0920*/  IADD3 R27, PT, PT, R9, R8, RZ ;  /* 0x00000008091b7210 */ /* 0x010fca0007ffe0ff */
[----:B------:R3:W-:Y:S04]  /*0930*/  STG.E desc[UR4][R10.64], R27 ;  /* 0x0000001b0a007986 */ /* 0x0007e8000c101904 */
[----:B------:R-:W2:Y:S01]  /*0940*/  LDG.E R24, desc[UR6][R24.64] ;  /* 0x0000000618187981 */ /* 0x000ea2000c1e1900 */
[----:B------:R-:W-:Y:S01]  /*0950*/  ISETP.NE.AND P2, PT, R17, RZ, PT ;  /* 0x000000ff1100720c */ /* 0x000fe20003f45270 */
[----:B------:R-:W-:Y:S01]  /*0960*/  IMAD R16, R21, 0x10, R16 ;  /* 0x0000001015107824 */ /* 0x000fe200078e0210 */
[----:B--2---:R-:W-:-:S11]  /*0970*/  IADD3 R8, PT, PT, R9, R24, RZ ;  /* 0x0000001809087210 */ /* 0x004fd60007ffe0ff */
[----:B---3--:R-:W-:Y:S05]  /*0980*/  @P2 BRA `(.L_x_16) ;  /* 0xfffffff8000c2947 */ /* 0x008fea000383ffff */
[----:B------:R-:W-:-:S07]  /*0990*/  MOV R10, R12 ;  /* 0x0000000c000a7202 */ /* 0x000fce0000000f00 */
.L_x_15:
[----:B------:R-:W-:-:S13]  /*09a0*/  ISETP.NE.AND P2, PT, R20, RZ, PT ;  /* 0x000000ff1400720c */ /* 0x000fda0003f45270 */
[----:B------:R-:W-:Y:S05]  /*09b0*/  @!P2 BRA `(.L_x_17) ;  /* 0x000000080058a947 */ /* 0x000fea0003800000 */
[----:B------:R-:W-:Y:S01]  /*09c0*/  ISETP.NE.AND P2, PT, R22, RZ, PT ;  /* 0x000000ff1600720c */ /* 0x000fe20003f45270 */
[----:B------:R-:W-:-:S12]  /*09d0*/  @!P0 BRA `(.L_x_18) ;  /* 0x00000004000c8947 */ /* 0x000fd80003800000 */
[----:B-1----:R-:W-:Y:S01]  /*09e0*/  R2UR UR4, R18 ;  /* 0x00000000120472ca */ /* 0x002fe200000e0000 */
[----:B------:R-:W1:Y:S01]  /*09f0*/  LDC R9, c[0x0][0x398] ;  /* 0x0000e600ff097b82 */ /* 0x000e620000000800 */
[----:B------:R-:W-:-:S07]  /*0a00*/  R2UR UR5, R19 ;  /* 0x00000000130572ca */ /* 0x000fce00000e0000 */
[----:B------:R-:W2:Y:S06]  /*0a10*/  LDC.64 R4, c[0x0][0x388] ;  /* 0x0000e200ff047b82 */ /* 0x000eac0000000a00 */
[----:B------:R-:W3:Y:S01]  /*0a20*/  LDG.E R11, desc[UR4][R2.64] ;  /* 0x00000004020b7981 */ /* 0x000ee2000c1e1900 */
[C---:B------:R-:W-:Y:S01]  /*0a30*/  R2UR UR6, R18.reuse ;  /* 0x00000000120672ca */ /* 0x040fe200000e0000 */
[----:B------:R-:W4:Y:S01]  /*0a40*/  LDC.64 R6, c[0x0][0x380] ;  /* 0x0000e000ff067b82 */ /* 0x000f220000000a00 */
[----:B------:R-:W-:Y:S02]  /*0a50*/  R2UR UR7, R19 ;  /* 0x00000000130772ca */ /* 0x000fe400000e0000 */
[----:B------:R-:W-:-:S02]  /*0a60*/  R2UR UR8, R18 ;  /* 0x00000000120872ca */ /* 0x000fc400000e0000 */
[----:B------:R-:W-:Y:S01]  /*0a70*/  R2UR UR9, R19 ;  /* 0x00000000130972ca */ /* 0x000fe200000e0000 */
[----:B-1----:R-:W-:-:S04]  /*0a80*/  IMAD R17, R10, R9, R15 ;  /* 0x000000090a117224 */ /* 0x002fc800078e020f */
[----:B--2---:R-:W-:-:S04]  /*0a90*/  IMAD.WIDE R4, R17, 0x4, R4 ;  /* 0x0000000411047825 */ /* 0x004fc800078e0204 */
[----:B----4-:R-:W-:-:S04]  /*0aa0*/  IMAD.WIDE R6, R17, 0x4, R6 ;  /* 0x0000000411067825 */ /* 0x010fc800078e0206 */
[----:B---3--:R-:W-:-:S05]  /*0ab0*/  IMAD.IADD R11, R8, 0x1, R11 ;  /* 0x00000001080b7824 */ /* 0x008fca00078e020b */
[----:B------:R1:W-:Y:S04]  /*0ac0*/  STG.E desc[UR4][R4.64], R11 ;  /* 0x0000000b04007986 */ /* 0x0003e8000c101904 */
[----:B------:R-:W2:Y:S04]  /*0ad0*/  LDG.E R17, desc[UR6][R6.64] ;  /* 0x0000000606117981 */ /* 0x000ea8000c1e1900 */
[----:B------:R-:W3:Y:S01]  /*0ae0*/  LDG.E R21, desc[UR8][R2.64] ;  /* 0x0000000802157981 */ /* 0x000ee2000c1e1900 */
[----:B------:R-:W-:Y:S01]  /*0af0*/  IMAD.WIDE R24, R9, 0x4, R6 ;  /* 0x0000000409187825 */ /* 0x000fe200078e0206 */
[----:B--2---:R-:W-:-:S03]  /*0b00*/  IADD3 R8, PT, PT, R8, R17, RZ ;  /* 0x0000001108087210 */ /* 0x004fc60007ffe0ff */
[----:B------:R-:W-:Y:S01]  /*0b10*/  IMAD.WIDE R16, R9, 0x4, R4 ;  /* 0x0000000409107825 */ /* 0x000fe200078e0204 */
        /* <DEDUP_REMOVED lines=11> */
[----:B------:R-:W-:Y:S01]  /*0bd0*/  IMAD.WIDE R24, R9, 0x4, R6 ;  /* 0x0000000409187825 */ /* 0x000fe200078e0206 */
[----:B--2---:R-:W-:-:S03]  /*0be0*/  IADD3 R8, PT, PT, R8, R17, RZ ;  /* 0x0000001108087210 */ /* 0x004fc60007ffe0ff */
[----:B------:R-:W-:-:S04]  /*0bf0*/  IMAD.WIDE R16, R9, 0x4, R4 ;  /* 0x0000000409107825 */ /* 0x000fc800078e0204 */
[----:B---3--:R-:W-:-:S05]  /*0c00*/  IMAD.IADD R21, R8, 0x1, R21 ;  /* 0x0000000108157824 */ /* 0x008fca00078e0215 */
        /* <DEDUP_REMOVED lines=17> */
[----:B---3--:R-:W-:Y:S01]  /*0d20*/  IADD3 R8, PT, PT, R8, R5, RZ ;  /* 0x0000000508087210 */ /* 0x008fe20007ffe0ff */
[----:B------:R-:W-:-:S04]  /*0d30*/  IMAD.WIDE R4, R9, 0x4, R16 ;  /* 0x0000000409047825 */ /* 0x000fc800078e0210 */
[----:B----4-:R-:W-:Y:S02]  /*0d40*/  IMAD.IADD R11, R8, 0x1, R7 ;  /* 0x00000001080b7824 */ /* 0x010fe400078e0207 */
[----:B------:R-:W-:-:S03]  /*0d50*/  IMAD.WIDE R6, R9, 0x4, R24 ;  /* 0x0000000409067825 */ /* 0x000fc600078e0218 */
[----:B------:R3:W-:Y:S04]  /*0d60*/  STG.E desc[UR4][R4.64], R11 ;  /* 0x0000000b04007986 */ /* 0x0007e8000c101904 */
[----:B--2---:R-:W2:Y:S04]  /*0d70*/  LDG.E R17, desc[UR6][R6.64] ;  /* 0x0000000606117981 */ /* 0x004ea8000c1e1900 */
[----:B------:R-:W4:Y:S01]  /*0d80*/  LDG.E R21, desc[UR8][R2.64] ;  /* 0x0000000802157981 */ /* 0x000f22000c1e1900 */
[----:B------:R-:W-:Y:S01]  /*0d90*/  IMAD.WIDE R24, R9, 0x4, R6 ;  /* 0x0000000409187825 */ /* 0x000fe200078e0206 */
[----:B--2---:R-:W-:-:S03]  /*0da0*/  IADD3 R8, PT, PT, R8, R17, RZ ;  /* 0x0000001108087210 */ /* 0x004fc60007ffe0ff */
[----:B------:R-:W-:Y:S01]  /*0db0*/  IMAD.WIDE R16, R9, 0x4, R4 ;  /* 0x0000000409107825 */ /* 0x000fe200078e0204 */
[----:B----4-:R-:W-:-:S05]  /*0dc0*/  IADD3 R21, PT, PT, R8, R21, RZ ;  /* 0x0000001508157210 */ /* 0x010fca0007ffe0ff */
[----:B------:R3:W-:Y:S04]  /*0dd0*/  STG.E desc[UR4][R16.64], R21 ;  /* 0x0000001510007986 */ /* 0x0007e8000c101904 */
[----:B------:R-:W2:Y:S01]  /*0de0*/  LDG.E R25, desc[UR6][R24.64] ;  /* 0x0000000618197981 */ /* 0x000ea2000c1e1900 */
[----:B------:R-:W-:Y:S01]  /*0df0*/  VIADD R10, R10, 0x8 ;  /* 0x000000080a0a7836 */ /* 0x000fe20000000000 */
[----:B--23--:R-:W-:-:S07]  /*0e00*/  IADD3 R8, PT, PT, R8, R25, RZ ;  /* 0x0000001908087210 */ /* 0x00cfce0007ffe0ff */
.L_x_18:
        /* <DEDUP_REMOVED lines=15> */
[----:B----4-:R-:W-:Y:S01]  /*0f00*/  IMAD.WIDE R6, R17, 0x4, R6 ;  /* 0x0000000411067825 */ /* 0x010fe200078e0206 */
[----:B---3--:R-:W-:-:S05]  /*0f10*/  IADD3 R11, PT, PT, R8, R11, RZ ;  /* 0x0000000b080b7210 */ /* 0x008fca0007ffe0ff */
[----:B------:R1:W-:Y:S04]  /*0f20*/  STG.E desc[UR4][R4.64], R11 ;  /* 0x0000000b04007986 */ /* 0x0003e8000c101904 */
[----:B------:R-:W2:Y:S04]  /*0f30*/  LDG.E R17, desc[UR6][R6.64] ;  /* 0x0000000606117981 */ /* 0x000ea8000c1e1900 */
        /* <DEDUP_REMOVED lines=23> */
.L_x_19:
[----:B------:R-:W-:Y:S05]  /*10b0*/  @!P2 BRA `(.L_x_17) ;  /* 0x000000000098a947 */ /* 0x000fea0003800000 */
[----:B-1----:R-:W-:Y:S01]  /*10c0*/  R2UR UR4, R18 ;  /* 0x00000000120472ca */ /* 0x002fe200000e0000 */
[----:B------:R-:W1:Y:S01]  /*10d0*/  LDC R9, c[0x0][0x398] ;  /* 0x0000e600ff097b82 */ /* 0x000e620000000800 */
[----:B------:R-:W-:-:S07]  /*10e0*/  R2UR UR5, R19 ;  /* 0x00000000130572ca */ /* 0x000fce00000e0000 */
[----:B------:R-:W2:Y:S06]  /*10f0*/  LDC.64 R4, c[0x0][0x388] ;  /* 0x0000e200ff047b82 */ /* 0x000eac0000000a00 */
[----:B------:R-:W3:Y:S01]  /*1100*/  LDG.E R7, desc[UR4][R2.64] ;  /* 0x0000000402077981 */ /* 0x000ee2000c1e1900 */
[----:B------:R-:W-:Y:S01]  /*1110*/  ISETP.NE.AND P2, PT, R13, 0x1, PT ;  /* 0x000000010d00780c */ /* 0x000fe20003f45270 */
[----:B-1----:R-:W-:-:S04]  /*1120*/  IMAD R11, R10, R9, R15 ;  /* 0x000000090a0b7224 */ /* 0x002fc800078e020f */
[----:B--2---:R-:W-:Y:S01]  /*1130*/  IMAD.WIDE R4, R11, 0x4, R4 ;  /* 0x000000040b047825 */ /* 0x004fe200078e0204 */
[----:B---3--:R-:W-:-:S05]  /*1140*/  IADD3 R7, PT, PT, R7, R8, RZ ;  /* 0x0000000807077210 */ /* 0x008fca0007ffe0ff */
[----:B------:R2:W-:Y:S02]  /*1150*/  STG.E desc[UR4][R4.64], R7 ;  /* 0x0000000704007986 */ /* 0x0005e4000c101904 */
[----:B------:R-:W-:Y:S05]  /*1160*/  @!P2 BRA `(.L_x_17) ;  /* 0x00000000006ca947 */ /* 0x000fea0003800000 */
[----:B------:R-:W1:Y:S01]  /*1170*/  LDCU.64 UR4, c[0x0][0x380] ;  /* 0x00007000ff0477ac */ /* 0x000e620008000a00 */
[C---:B------:R-:W-:Y:S02]  /*1180*/  R2UR UR6, R18.reuse ;  /* 0x00000000120672ca */ /* 0x040fe400000e0000 */
[C---:B------:R-:W-:Y:S02]  /*1190*/  R2UR UR7, R19.reuse ;  /* 0x00000000130772ca */ /* 0x040fe400000e0000 */
[----:B------:R-:W-:Y:S02]  /*11a0*/  SHF.R.S32.HI R10, RZ, 0x1f, R11 ;  /* 0x0000001fff0a7819 */ /* 0x000fe4000001140b */
[----:B------:R-:W-:Y:S02]  /*11b0*/  R2UR UR8, R18 ;  /* 0x00000000120872ca */ /* 0x000fe400000e0000 */
[----:B------:R-:W-:Y:S02]  /*11c0*/  R2UR UR9, R19 ;  /* 0x00000000130972ca */ /* 0x000fe400000e0000 */
[----:B-1----:R-:W-:-:S04]  /*11d0*/  LEA R6, P2, R11, UR4, 0x2 ;  /* 0x000000040b067c11 */ /* 0x002fc8000f8410ff */
[----:B--2---:R-:W-:-:S07]  /*11e0*/  LEA.HI.X R7, R11, UR5, R10, 0x2, P2 ;  /* 0x000000050b077c11 */ /* 0x004fce00090f140a */
[----:B------:R-:W2:Y:S04]  /*11f0*/  LDG.E R10, desc[UR8][R2.64] ;  /* 0x00000008020a7981 */ /* 0x000ea8000c1e1900 */
[----:B------:R-:W3:Y:S01]  /*1200*/  LDG.E R11, desc[UR6][R6.64] ;  /* 0x00000006060b7981 */ /* 0x000ee2000c1e1900 */
[----:B------:R-:W-:Y:S02]  /*1210*/  ISETP.NE.AND P2, PT, R13, 0x2, PT ;  /* 0x000000020d00780c */ /* 0x000fe40003f45270 */
[----:B------:R-:W-:Y:S02]  /*1220*/  R2UR UR4, R18 ;  /* 0x00000000120472ca */ /* 0x000fe400000e0000 */
[----:B------:R-:W-:Y:S01]  /*1230*/  R2UR UR5, R19 ;  /* 0x00000000130572ca */ /* 0x000fe200000e0000 */
[----:B------:R-:W-:-:S08]  /*1240*/  IMAD.WIDE R4, R9, 0x4, R4 ;  /* 0x0000000409047825 */ /* 0x000fd000078e0204 */
[----:B------:R-:W-:Y:S02]  /*1250*/  @P2 R2UR UR8, R18 ;  /* 0x00000000120822ca */ /* 0x000fe400000e0000 */
[----:B------:R-:W-:Y:S01]  /*1260*/  @P2 R2UR UR9, R19 ;  /* 0x00000000130922ca */ /* 0x000fe200000e0000 */
[----:B---3--:R-:W-:-:S05]  /*1270*/  IMAD.IADD R21, R11, 0x1, R8 ;  /* 0x000000010b157824 */ /* 0x008fca00078e0208 */
[----:B--2---:R-:W-:Y:S01]  /*1280*/  IADD3 R17, PT, PT, R21, R10, RZ ;  /* 0x0000000a15117210 */ /* 0x004fe20007ffe0ff */
[----:B------:R-:W-:-:S04]  /*1290*/  IMAD.WIDE R10, R9, 0x4, R6 ;  /* 0x00000004090a7825 */ /* 0x000fc800078e0206 */
[----:B------:R3:W-:Y:S04]  /*12a0*/  STG.E desc[UR4][R4.64], R17 ;  /* 0x0000001104007986 */ /* 0x0007e8000c101904 */
[----:B------:R-:W2:Y:S04]  /*12b0*/  LDG.E R10, desc[UR6][R10.64] ;  /* 0x000000060a0a7981 */ /* 0x000ea8000c1e1900 */
[----:B------:R-:W2:Y:S01]  /*12c0*/  @P2 LDG.E R2, desc[UR8][R2.64] ;  /* 0x0000000802022981 */ /* 0x000ea2000c1e1900 */
[----:B------:R-:W-:Y:S02]  /*12d0*/  @P2 R2UR UR4, R18 ;  /* 0x00000000120422ca */ /* 0x000fe400000e0000 */
[----:B------:R-:W-:Y:S01]  /*12e0*/  @P2 R2UR UR5, R19 ;  /* 0x00000000130522ca */ /* 0x000fe200000e0000 */
[----:B------:R-:W-:Y:S01]  /*12f0*/  @P2 IMAD.WIDE R6, R9, 0x4, R4 ;  /* 0x0000000409062825 */ /* 0x000fe200078e0204 */
[----:B--2---:R-:W-:-:S11]  /*1300*/  @P2 IADD3 R9, PT, PT, R2, R10, R21 ;  /* 0x0000000a02092210 */ /* 0x004fd60007ffe015 */
[----:B------:R3:W-:Y:S02]  /*1310*/  @P2 STG.E desc[UR4][R6.64], R9 ;  /* 0x0000000906002986 */ /* 0x0007e4000c101904 */
.L_x_17:
[----:B------:R-:W4:Y:S01]  /*1320*/  LDCU UR4, c[0x0][0x398] ;  /* 0x00007300ff0477ac */ /* 0x000f220008000800 */
[----:B0-----:R-:W-:-:S04]  /*1330*/  IADD3 R15, PT, PT, R0, R15, RZ ;  /* 0x0000000f000f7210 */ /* 0x001fc80007ffe0ff */
[----:B----4-:R-:W-:-:S13]  /*1340*/  ISETP.GE.AND P2, PT, R15, UR4, PT ;  /* 0x000000040f007c0c */ /* 0x010fda000bf46270 */
[----:B------:R-:W-:Y:S05]  /*1350*/  @!P2 BRA `(.L_x_20) ;  /* 0xffffffec0070a947 */ /* 0x000fea000383ffff */
.L_x_14:
[----:B------:R-:W-:Y:S05]  /*1360*/  BSYNC.RECONVERGENT B0 ;  /* 0x0000000000007941 */ /* 0x000fea0003800200 */
.L_x_13:
[----:B------:R-:W-:Y:S06]  /*1370*/  BAR.SYNC.DEFER_BLOCKING 0x0 ;  /* 0x0000000000007b1d */ /* 0x000fec0000010000 */
[----:B------:R-:W-:Y:S05]  /*1380*/  EXIT ;  /* 0x000000000000794d */ /* 0x000fea0003800000 */
.L_x_21:
        /* <DEDUP_REMOVED lines=15> */
.L_x_50:


//--------------------- .text._Z23calculateHorizontalScanPiS_i --------------------------
	.section	.text._Z23calculateHorizontalScanPiS_i,"ax",@progbits
	.align	128
        .global         _Z23calculateHorizontalScanPiS_i
        .type           _Z23calculateHorizontalScanPiS_i,@function
        .size           _Z23calculateHorizontalScanPiS_i,(.L_x_51 - _Z23calculateHorizontalScanPiS_i)
        .other          _Z23calculateHorizontalScanPiS_i,@"STO_CUDA_ENTRY STV_DEFAULT"
_Z23calculateHorizontalScanPiS_i:
.text._Z23calculateHorizontalScanPiS_i:
[----:B------:R-:W-:Y:S01]  /*0000*/  LDC R1, c[0x0][0x37c] ;  /* 0x0000df00ff017b82 */ /* 0x000fe20000000800 */
[----:B------:R-:W0:Y:S01]  /*0010*/  S2R R3, SR_TID.X ;  /* 0x0000000000037919 */ /* 0x000e220000002100 */
[----:B------:R-:W0:Y:S01]  /*0020*/  LDCU UR4, c[0x0][0x390] ;  /* 0x00007200ff0477ac */ /* 0x000e220008000800 */
[----:B------:R-:W-:Y:S01]  /*0030*/  BSSY.RECONVERGENT B1, `(.L_x_22) ;  /* 0x00000db000017945 */ /* 0x000fe20003800200 */
[----:B0-----:R-:W-:-:S13]  /*0040*/  ISETP.GE.AND P0, PT, R3, UR4, PT ;  /* 0x0000000403007c0c */ /* 0x001fda000bf06270 */
[----:B------:R-:W-:Y:S05]  /*0050*/  @P0 BRA `(.L_x_23) ;  /* 0x0000000c00600947 */ /* 0x000fea0003800000 */
[----:B------:R-:W0:Y:S01]  /*0060*/  LDC R0, c[0x0][0x360] ;  /* 0x0000d800ff007b82 */ /* 0x000e220000000800 */
[----:B------:R-:W-:Y:S01]  /*0070*/  IMAD.MOV.U32 R5, RZ, RZ, RZ ;  /* 0x000000ffff057224 */ /* 0x000fe200078e00ff */
[----:B------:R-:W-:Y:S01]  /*0080*/  PRMT R2, RZ, 0x7610, R2 ;  /* 0x00007610ff027816 */ /* 0x000fe20000000002 */
[C---:B------:R-:W-:Y:S01]  /*0090*/  VIADD R6, R3.reuse, 0xffffffff ;  /* 0xffffffff03067836 */ /* 0x040fe20000000000 */
[----:B------:R-:W-:Y:S02]  /*00a0*/  PRMT R4, RZ, 0x7610, R4 ;  /* 0x00007610ff047816 */ /* 0x000fe40000000004 */
[----:B------:R-:W-:Y:S02]  /*00b0*/  PRMT R7, R3, 0x7610, R7 ;  /* 0x0000761003077816 */ /* 0x000fe40000000007 */
[----:B------:R-:W1:Y:S05]  /*00c0*/  LDC.64 R12, c[0x0][0x358] ;  /* 0x0000d600ff0c7b82 */ /* 0x000e6a0000000a00 */
.L_x_34:
[----:B------:R-:W-:Y:S01]  /*00d0*/  ISETP.GE.AND P0, PT, R3, 0x1, PT ;  /* 0x000000010300780c */ /* 0x000fe20003f06270 */
[----:B------:R-:W-:Y:S01]  /*00e0*/  BSSY.RECONVERGENT B0, `(.L_x_24) ;  /* 0x00000c3000007945 */ /* 0x000fe20003800200 */
[----:B------:R-:W-:-:S11]  /*00f0*/  IMAD.MOV.U32 R10, RZ, RZ, RZ ;  /* 0x000000ffff0a7224 */ /* 0x000fd600078e00ff */
[----:B------:R-:W-:Y:S05]  /*0100*/  @!P0 BRA `(.L_x_25) ;  /* 0x0000000c00008947 */ /* 0x000fea0003800000 */
[----:B0-----:R-:W-:Y:S01]  /*0110*/  IMAD R8, R0, R5, R6 ;  /* 0x0000000500087224 */ /* 0x001fe200078e0206 */
[----:B------:R-:W-:Y:S01]  /*0120*/  BSSY.RECONVERGENT B2, `(.L_x_26) ;  /* 0x0000050000027945 */ /* 0x000fe20003800200 */
[----:B------:R-:W-:Y:S02]  /*0130*/  IMAD.MOV.U32 R10, RZ, RZ, RZ ;  /* 0x000000ffff0a7224 */ /* 0x000fe400078e00ff */
[----:B------:R-:W-:Y:S01]  /*0140*/  IMAD.MOV.U32 R11, RZ, RZ, R3 ;  /* 0x000000ffff0b7224 */ /* 0x000fe200078e0003 */
[----:B------:R-:W-:-:S13]  /*0150*/  ISETP.GE.U32.AND P0, PT, R8, 0xf, PT ;  /* 0x0000000f0800780c */ /* 0x000fda0003f06070 */
[----:B------:R-:W-:Y:S05]  /*0160*/  @!P0 BRA `(.L_x_27) ;  /* 0x00000004002c8947 */ /* 0x000fea0003800000 */
[C---:B------:R-:W-:Y:S01]  /*0170*/  LOP3.LUT R8, R3.reuse, 0x7ffffff0, RZ, 0xc0, !PT ;  /* 0x7ffffff003087812 */ /* 0x040fe200078ec0ff */
[----:B------:R-:W-:Y:S01]  /*0180*/  HFMA2 R10, -RZ, RZ, 0, 0 ;  /* 0x00000000ff0a7431 */ /* 0x000fe200000001ff */
[----:B------:R-:W-:Y:S01]  /*0190*/  BSSY.RECONVERGENT B3, `(.L_x_28) ;  /* 0x0000047000037945 */ /* 0x000fe20003800200 */
[----:B------:R-:W-:Y:S02]  /*01a0*/  VIADD R9, R3, 0xfffffff8 ;  /* 0xfffffff803097836 */ /* 0x000fe40000000000 */
[----:B------:R-:W-:-:S07]  /*01b0*/  IMAD.MOV R8, RZ, RZ, -R8 ;  /* 0x000000ffff087224 */ /* 0x000fce00078e0a08 */
.L_x_29:
[----:B------:R-:W0:Y:S01]  /*01c0*/  LDC.64 R14, c[0x0][0x380] ;  /* 0x0000e000ff0e7b82 */ /* 0x000e220000000a00 */
[C---:B-1----:R-:W-:Y:S01]  /*01d0*/  R2UR UR4, R12.reuse ;  /* 0x000000000c0472ca */ /* 0x042fe200000e0000 */
[----:B------:R-:W-:Y:S01]  /*01e0*/  VIADD R25, R9, 0x6 ;  /* 0x0000000609197836 */ /* 0x000fe20000000000 */
[----:B------:R-:W-:Y:S01]  /*01f0*/  R2UR UR5, R13 ;  /* 0x000000000d0572ca */ /* 0x000fe200000e0000 */
[C---:B------:R-:W-:Y:S01]  /*0200*/  VIADD R19, R9.reuse, 0x7 ;  /* 0x0000000709137836 */ /* 0x040fe20000000000 */
[C---:B------:R-:W-:Y:S01]  /*0210*/  R2UR UR6, R12.reuse ;  /* 0x000000000c0672ca */ /* 0x040fe200000e0000 */
[----:B------:R-:W-:Y:S01]  /*0220*/  VIADD R21, R9, 0x5 ;  /* 0x0000000509157836 */ /* 0x000fe20000000000 */
[----:B------:R-:W-:Y:S01]  /*0230*/  R2UR UR7, R13 ;  /* 0x000000000d0772ca */ /* 0x000fe200000e0000 */
[----:B------:R-:W-:Y:S01]  /*0240*/  VIADD R17, R9, 0x4 ;  /* 0x0000000409117836 */ /* 0x000fe20000000000 */
[----:B------:R-:W-:Y:S02]  /*0250*/  R2UR UR8, R12 ;  /* 0x000000000c0872ca */ /* 0x000fe400000e0000 */
[----:B------:R-:W-:-:S02]  /*0260*/  R2UR UR9, R13 ;  /* 0x000000000d0972ca */ /* 0x000fc400000e0000 */
[----:B------:R-:W-:Y:S02]  /*0270*/  R2UR UR10, R12 ;  /* 0x000000000c0a72ca */ /* 0x000fe400000e0000 */
[----:B------:R-:W-:Y:S01]  /*0280*/  R2UR UR11, R13 ;  /* 0x000000000d0b72ca */ /* 0x000fe200000e0000 */
[----:B0-----:R-:W-:-:S04]  /*0290*/  IMAD.WIDE.U32 R24, R25, 0x4, R14 ;  /* 0x0000000419187825 */ /* 0x001fc800078e000e */
[--C-:B------:R-:W-:Y:S02]  /*02a0*/  IMAD.WIDE.U32 R18, R19, 0x4, R14.reuse ;  /* 0x0000000413127825 */ /* 0x100fe400078e000e */
[----:B------:R-:W2:Y:S02]  /*02b0*/  LDG.E R24, desc[UR6][R24.64] ;  /* 0x0000000618187981 */ /* 0x000ea4000c1e1900 */
[--C-:B------:R-:W-:Y:S02]  /*02c0*/  IMAD.WIDE.U32 R20, R21, 0x4, R14.reuse ;  /* 0x0000000415147825 */ /* 0x100fe400078e000e */
[----:B------:R-:W2:Y:S02]  /*02d0*/  LDG.E R23, desc[UR4][R18.64] ;  /* 0x0000000412177981 */ /* 0x000ea4000c1e1900 */
[----:B------:R-:W-:Y:S02]  /*02e0*/  IMAD.WIDE.U32 R16, R17, 0x4, R14 ;  /* 0x0000000411107825 */ /* 0x000fe400078e000e */
[----:B------:R0:W3:Y:S04]  /*02f0*/  LDG.E R11, desc[UR8][R20.64] ;  /* 0x00000008140b7981 */ /* 0x0000e8000c1e1900 */
[----:B------:R1:W3:Y:S01]  /*0300*/  LDG.E R22, desc[UR10][R16.64] ;  /* 0x0000000a10167981 */ /* 0x0002e2000c1e1900 */
[----:B------:R-:W-:-:S02]  /*0310*/  VIADD R26, R9, 0x1 ;  /* 0x00000001091a7836 */ /* 0x000fc40000000000 */
[C---:B------:R-:W-:Y:S01]  /*0320*/  VIADD R27, R9.reuse, 0x2 ;  /* 0x00000002091b7836 */ /* 0x040fe20000000000 */
[----:B------:R-:W-:Y:S01]  /*0330*/  IADD3 R29, PT, PT, R9, 0x3, RZ ;  /* 0x00000003091d7810 */ /* 0x000fe20007ffe0ff */
[----:B0-----:R-:W-:-:S04]  /*0340*/  IMAD.WIDE.U32 R20, R26, 0x4, R14 ;  /* 0x000000041a147825 */ /* 0x001fc800078e000e */
[--C-:B------:R-:W-:Y:S01]  /*0350*/  IMAD.WIDE.U32 R18, R27, 0x4, R14.reuse ;  /* 0x000000041b127825 */ /* 0x100fe200078e000e */
[----:B------:R-:W4:Y:S03]  /*0360*/  LDG.E R26, desc[UR8][R20.64] ;  /* 0x00000008141a7981 */ /* 0x000f26000c1e1900 */
[--C-:B-1----:R-:W-:Y:S01]  /*0370*/  IMAD.WIDE.U32 R16, R9, 0x4, R14.reuse ;  /* 0x0000000409107825 */ /* 0x102fe200078e000e */
[----:B------:R-:W5:Y:S03]  /*0380*/  LDG.E R27, desc[UR6][R18.64] ;  /* 0x00000006121b7981 */ /* 0x000f66000c1e1900 */
[----:B------:R-:W-:Y:S01]  /*0390*/  IMAD.WIDE.U32 R28, R29, 0x4, R14 ;  /* 0x000000041d1c7825 */ /* 0x000fe200078e000e */
[----:B------:R-:W4:Y:S05]  /*03a0*/  LDG.E R25, desc[UR10][R16.64] ;  /* 0x0000000a10197981 */ /* 0x000f2a000c1e1900 */
[----:B------:R0:W5:Y:S02]  /*03b0*/  LDG.E R28, desc[UR4][R28.64] ;  /* 0x000000041c1c7981 */ /* 0x000164000c1e1900 */
[C---:B0-----:R-:W-:Y:S01]  /*03c0*/  VIADD R29, R9.reuse, 0xfffffffb ;  /* 0xfffffffb091d7836 */ /* 0x041fe20000000000 */
[----:B--2---:R-:W-:Y:S01]  /*03d0*/  IADD3 R10, PT, PT, R24, R23, R10 ;  /* 0x00000017180a7210 */ /* 0x004fe20007ffe00a */
[----:B------:R-:W-:-:S03]  /*03e0*/  VIADD R23, R9, 0xffffffff ;  /* 0xffffffff09177836 */ /* 0x000fc60000000000 */
[----:B---3--:R-:W-:Y:S01]  /*03f0*/  IADD3 R10, PT, PT, R22, R11, R10 ;  /* 0x0000000b160a7210 */ /* 0x008fe20007ffe00a */
[----:B------:R-:W-:-:S04]  /*0400*/  VIADD R11, R9, 0xfffffffe ;  /* 0xfffffffe090b7836 */ /* 0x000fc80000000000 */
[----:B------:R-:W-:Y:S01]  /*0410*/  IMAD.WIDE.U32 R20, R11, 0x4, R14 ;  /* 0x000000040b147825 */ /* 0x000fe200078e000e */
[----:B------:R-:W-:-:S03]  /*0420*/  IADD3 R11, PT, PT, R9, -0x4, RZ ;  /* 0xfffffffc090b7810 */ /* 0x000fc60007ffe0ff */
[----:B------:R-:W-:-:S04]  /*0430*/  IMAD.WIDE.U32 R18, R23, 0x4, R14 ;  /* 0x0000000417127825 */ /* 0x000fc800078e000e */
[----:B------:R-:W-:Y:S01]  /*0440*/  VIADD R23, R9, 0xfffffffd ;  /* 0xfffffffd09177836 */ /* 0x000fe20000000000 */
[----:B------:R0:W2:Y:S01]  /*0450*/  LDG.E R24, desc[UR4][R18.64] ;  /* 0x0000000412187981 */ /* 0x0000a2000c1e1900 */
[----:B------:R-:W-:-:S05]  /*0460*/  IMAD.WIDE.U32 R16, R11, 0x4, R14 ;  /* 0x000000040b107825 */ /* 0x000fca00078e000e */
[----:B------:R1:W3:Y:S01]  /*0470*/  LDG.E R11, desc[UR10][R16.64] ;  /* 0x0000000a100b7981 */ /* 0x0002e2000c1e1900 */
[----:B0-----:R-:W-:-:S03]  /*0480*/  IMAD.WIDE.U32 R18, R23, 0x4, R14 ;  /* 0x0000000417127825 */ /* 0x001fc600078e000e */
[----:B------:R0:W2:Y:S01]  /*0490*/  LDG.E R23, desc[UR6][R20.64] ;  /* 0x0000000614177981 */ /* 0x0000a2000c1e1900 */
[----:B-1----:R-:W-:-:S03]  /*04a0*/  IMAD.WIDE.U32 R16, R29, 0x4, R14 ;  /* 0x000000041d107825 */ /* 0x002fc600078e000e */
[----:B------:R1:W3:Y:S04]  /*04b0*/  LDG.E R22, desc[UR8][R18.64] ;  /* 0x0000000812167981 */ /* 0x0002e8000c1e1900 */
[----:B------:R4:W3:Y:S01]  /*04c0*/  LDG.E R29, desc[UR4][R16.64] ;  /* 0x00000004101d7981 */ /* 0x0008e2000c1e1900 */
[----:B0-----:R-:W-:-:S04]  /*04d0*/  VIADD R21, R9, 0xfffffffa ;  /* 0xfffffffa09157836 */ /* 0x001fc80000000000 */
[----:B-1----:R-:W-:-:S04]  /*04e0*/  IMAD.WIDE.U32 R18, R21, 0x4, R14 ;  /* 0x0000000415127825 */ /* 0x002fc800078e000e */
[C---:B------:R-:W-:Y:S02]  /*04f0*/  VIADD R21, R9.reuse, 0xfffffff9 ;  /* 0xfffffff909157836 */ /* 0x040fe40000000000 */
[----:B----4-:R-:W-:Y:S01]  /*0500*/  VIADD R17, R9, 0xfffffff8 ;  /* 0xfffffff809117836 */ /* 0x010fe20000000000 */
[----:B------:R-:W4:Y:S01]  /*0510*/  LDG.E R18, desc[UR6][R18.64] ;  /* 0x0000000612127981 */ /* 0x000f22000c1e1900 */
[----:B------:R-:W-:-:S04]  /*0520*/  IMAD.WIDE.U32 R20, R21, 0x4, R14 ;  /* 0x0000000415147825 */ /* 0x000fc800078e000e */
[----:B------:R-:W-:Y:S02]  /*0530*/  IMAD.WIDE.U32 R14, R17, 0x4, R14 ;  /* 0x00000004110e7825 */ /* 0x000fe400078e000e */
[----:B------:R-:W4:Y:S04]  /*0540*/  LDG.E R20, desc[UR8][R20.64] ;  /* 0x0000000814147981 */ /* 0x000f28000c1e1900 */
[----:B------:R-:W4:Y:S01]  /*0550*/  LDG.E R14, desc[UR4][R14.64] ;  /* 0x000000040e0e7981 */ /* 0x000f22000c1e1900 */
[----:B-----5:R-:W-:Y:S01]  /*0560*/  IADD3 R10, PT, PT, R27, R28, R10 ;  /* 0x0000001c1b0a7210 */ /* 0x020fe20007ffe00a */
[----:B------:R-:W-:-:S03]  /*0570*/  VIADD R8, R8, 0x10 ;  /* 0x0000001008087836 */ /* 0x000fc60000000000 */
[----:B------:R-:W-:Y:S02]  /*0580*/  IADD3 R10, PT, PT, R25, R26, R10 ;  /* 0x0000001a190a7210 */ /* 0x000fe40007ffe00a */
[----:B------:R-:W-:Y:S02]  /*0590*/  ISETP.NE.AND P0, PT, R8, RZ, PT ;  /* 0x000000ff0800720c */ /* 0x000fe40003f05270 */
[----:B------:R-:W-:Y:S02]  /*05a0*/  IADD3 R9, PT, PT, R9, -0x10, RZ ;  /* 0xfffffff009097810 */ /* 0x000fe40007ffe0ff */
[----:B--2---:R-:W-:-:S04]  /*05b0*/  IADD3 R10, PT, PT, R23, R24, R10 ;  /* 0x00000018170a7210 */ /* 0x004fc80007ffe00a */
[----:B---3--:R-:W-:-:S04]  /*05c0*/  IADD3 R10, PT, PT, R11, R22, R10 ;  /* 0x000000160b0a7210 */ /* 0x008fc80007ffe00a */
[----:B----4-:R-:W-:-:S04]  /*05d0*/  IADD3 R29, PT, PT, R18, R29, R10 ;  /* 0x0000001d121d7210 */ /* 0x010fc80007ffe00a */
[----:B------:R-:W-:Y:S01]  /*05e0*/  IADD3 R10, PT, PT, R14, R20, R29 ;  /* 0x000000140e0a7210 */ /* 0x000fe20007ffe01d */
[----:B------:R-:W-:Y:S06]  /*05f0*/  @P0 BRA `(.L_x_29) ;  /* 0xfffffff800f00947 */ /* 0x000fec000383ffff */
[----:B------:R-:W-:Y:S05]  /*0600*/  BSYNC.RECONVERGENT B3 ;  /* 0x0000000000037941 */ /* 0x000fea0003800200 */
.L_x_28:
[----:B------:R-:W-:-:S07]  /*0610*/  VIADD R11, R9, 0x8 ;  /* 0x00000008090b7836 */ /* 0x000fce0000000000 */
.L_x_27:
[----:B------:R-:W-:Y:S05]  /*0620*/  BSYNC.RECONVERGENT B2 ;  /* 0x0000000000027941 */ /* 0x000fea0003800200 */
.L_x_26:
[----:B------:R-:W-:-:S13]  /*0630*/  LOP3.LUT P0, RZ, R3, 0xf, RZ, 0xc0, !PT ;  /* 0x0000000f03ff7812 */ /* 0x000fda000780c0ff */
[----:B------:R-:W-:Y:S05]  /*0640*/  @!P0 BRA `(.L_x_25) ;  /* 0x0000000400b08947 */ /* 0x000fea0003800000 */
[----:B------:R-:W-:Y:S01]  /*0650*/  PRMT R9, R7, 0x9910, RZ ;  /* 0x0000991007097816 */ /* 0x000fe200000000ff */
[----:B------:R-:W-:Y:S01]  /*0660*/  BSSY.RECONVERGENT B2, `(.L_x_30) ;  /* 0x0000030000027945 */ /* 0x000fe20003800200 */
[----:B------:R-:W-:Y:S02]  /*0670*/  PRMT R8, R0, 0x9910, RZ ;  /* 0x0000991000087816 */ /* 0x000fe400000000ff */
[----:B------:R-:W-:-:S05]  /*0680*/  PRMT R14, R4, 0x9910, RZ ;  /* 0x00009910040e7816 */ /* 0x000fca00000000ff */
[----:B------:R-:W-:-:S05]  /*0690*/  IMAD R14, R8, R14, R9 ;  /* 0x0000000e080e7224 */ /* 0x000fca00078e0209 */
[----:B------:R-:W-:-:S04]  /*06a0*/  LOP3.LUT R14, R14, 0xf, RZ, 0xc0, !PT ;  /* 0x0000000f0e0e7812 */ /* 0x000fc800078ec0ff */
[C---:B------:R-:W-:Y:S01]  /*06b0*/  LOP3.LUT P1, RZ, R14.reuse, 0x7, RZ, 0xc0, !PT ;  /* 0x000000070eff7812 */ /* 0x040fe2000782c0ff */
[----:B------:R-:W-:-:S05]  /*06c0*/  VIADD R15, R14, 0xffffffff ;  /* 0xffffffff0e0f7836 */ /* 0x000fca0000000000 */
[----:B------:R-:W-:-:S13]  /*06d0*/  ISETP.GE.U32.AND P0, PT, R15, 0x7, PT ;  /* 0x000000070f00780c */ /* 0x000fda0003f06070 */
[----:B------:R-:W-:Y:S05]  /*06e0*/  @!P0 BRA `(.L_x_31) ;  /* 0x00000000009c8947 */ /* 0x000fea0003800000 */
[----:B------:R-:W0:Y:S01]  /*06f0*/  LDC.64 R14, c[0x0][0x380] ;  /* 0x0000e000ff0e7b82 */ /* 0x000e220000000a00 */
[C---:B-1----:R-:W-:Y:S01]  /*0700*/  R2UR UR4, R12.reuse ;  /* 0x000000000c0472ca */ /* 0x042fe200000e0000 */
[----:B------:R-:W-:Y:S01]  /*0710*/  VIADD R17, R11, 0xffffffff ;  /* 0xffffffff0b117836 */ /* 0x000fe20000000000 */
[----:B------:R-:W-:Y:S01]  /*0720*/  R2UR UR5, R13 ;  /* 0x000000000d0572ca */ /* 0x000fe200000e0000 */
[C---:B------:R-:W-:Y:S01]  /*0730*/  VIADD R19, R11.reuse, 0xfffffffe ;  /* 0xfffffffe0b137836 */ /* 0x040fe20000000000 */
[C---:B------:R-:W-:Y:S01]  /*0740*/  R2UR UR6, R12.reuse ;  /* 0x000000000c0672ca */ /* 0x040fe200000e0000 */
[----:B------:R-:W-:Y:S01]  /*0750*/  VIADD R21, R11, 0xfffffffd ;  /* 0xfffffffd0b157836 */ /* 0x000fe20000000000 */
[C---:B------:R-:W-:Y:S02]  /*0760*/  R2UR UR7, R13.reuse ;  /* 0x000000000d0772ca */ /* 0x040fe400000e0000 */
[----:B------:R-:W-:Y:S02]  /*0770*/  R2UR UR8, R12 ;  /* 0x000000000c0872ca */ /* 0x000fe400000e0000 */
[----:B------:R-:W-:-:S02]  /*0780*/  R2UR UR9, R13 ;  /* 0x000000000d0972ca */ /* 0x000fc400000e0000 */
[C---:B------:R-:W-:Y:S01]  /*0790*/  IADD3 R23, PT, PT, R11.reuse, -0x4, RZ ;  /* 0xfffffffc0b177810 */ /* 0x040fe20007ffe0ff */
[C---:B------:R-:W-:Y:S01]  /*07a0*/  VIADD R27, R11.reuse, 0xfffffffb ;  /* 0xfffffffb0b1b7836 */ /* 0x040fe20000000000 */
[----:B------:R-:W-:Y:S01]  /*07b0*/  R2UR UR10, R12 ;  /* 0x000000000c0a72ca */ /* 0x000fe200000e0000 */
[----:B------:R-:W-:Y:S01]  /*07c0*/  VIADD R29, R11, 0xfffffffa ;  /* 0xfffffffa0b1d7836 */ /* 0x000fe20000000000 */
[----:B------:R-:W-:Y:S01]  /*07d0*/  R2UR UR11, R13 ;  /* 0x000000000d0b72ca */ /* 0x000fe200000e0000 */
[----:B0-----:R-:W-:-:S04]  /*07e0*/  IMAD.WIDE.U32 R16, R17, 0x4, R14 ;  /* 0x0000000411107825 */ /* 0x001fc800078e000e */
[--C-:B------:R-:W-:Y:S01]  /*07f0*/  IMAD.WIDE.U32 R18, R19, 0x4, R14.reuse ;  /* 0x0000000413127825 */ /* 0x100fe200078e000e */
[----:B------:R0:W2:Y:S03]  /*0800*/  LDG.E R25, desc[UR4][R16.64] ;  /* 0x0000000410197981 */ /* 0x0000a6000c1e1900 */
[----:B------:R-:W-:Y:S01]  /*0810*/  IMAD.WIDE.U32 R20, R21, 0x4, R14 ;  /* 0x0000000415147825 */ /* 0x000fe200078e000e */
[----:B------:R-:W-:Y:S01]  /*0820*/  R2UR UR12, R12 ;  /* 0x000000000c0c72ca */ /* 0x000fe200000e0000 */
[----:B------:R1:W2:Y:S01]  /*0830*/  LDG.E R24, desc[UR6][R18.64] ;  /* 0x0000000612187981 */ /* 0x0002a2000c1e1900 */
[----:B------:R-:W-:-:S03]  /*0840*/  R2UR UR13, R13 ;  /* 0x000000000d0d72ca */ /* 0x000fc600000e0000 */
[----:B------:R3:W4:Y:S01]  /*0850*/  LDG.E R26, desc[UR8][R20.64] ;  /* 0x00000008141a7981 */ /* 0x000722000c1e1900 */
[----:B0-----:R-:W-:-:S04]  /*0860*/  IMAD.WIDE.U32 R16, R23, 0x4, R14 ;  /* 0x0000000417107825 */ /* 0x001fc800078e000e */
[----:B------:R-:W-:Y:S02]  /*0870*/  VIADD R23, R11, 0xfffffff9 ;  /* 0xfffffff90b177836 */ /* 0x000fe40000000000 */
[--C-:B-1----:R-:W-:Y:S01]  /*0880*/  IMAD.WIDE.U32 R18, R27, 0x4, R14.reuse ;  /* 0x000000041b127825 */ /* 0x102fe200078e000e */
[----:B------:R-:W4:Y:S03]  /*0890*/  LDG.E R17, desc[UR4][R16.64] ;  /* 0x0000000410117981 */ /* 0x000f26000c1e1900 */
[----:B------:R-:W-:Y:S02]  /*08a0*/  VIADD R11, R11, 0xfffffff8 ;  /* 0xfffffff80b0b7836 */ /* 0x000fe40000000000 */
[--C-:B---3--:R-:W-:Y:S01]  /*08b0*/  IMAD.WIDE.U32 R20, R29, 0x4, R14.reuse ;  /* 0x000000041d147825 */ /* 0x108fe200078e000e */
[----:B------:R-:W3:Y:S03]  /*08c0*/  LDG.E R18, desc[UR6][R18.64] ;  /* 0x0000000612127981 */ /* 0x000ee6000c1e1900 */
[----:B------:R-:W-:-:S02]  /*08d0*/  IMAD.WIDE.U32 R22, R23, 0x4, R14 ;  /* 0x0000000417167825 */ /* 0x000fc400078e000e */
[----:B------:R-:W3:Y:S02]  /*08e0*/  LDG.E R20, desc[UR8][R20.64] ;  /* 0x0000000814147981 */ /* 0x000ee4000c1e1900 */
[----:B------:R-:W-:Y:S02]  /*08f0*/  IMAD.WIDE.U32 R14, R11, 0x4, R14 ;  /* 0x000000040b0e7825 */ /* 0x000fe400078e000e */
[----:B------:R-:W5:Y:S04]  /*0900*/  LDG.E R22, desc[UR10][R22.64] ;  /* 0x0000000a16167981 */ /* 0x000f68000c1e1900 */
[----:B------:R-:W5:Y:S01]  /*0910*/  LDG.E R14, desc[UR12][R14.64] ;  /* 0x0000000c0e0e7981 */ /* 0x000f62000c1e1900 */
[----:B--2---:R-:W-:-:S04]  /*0920*/  IADD3 R24, PT, PT, R24, R25, R10 ;  /* 0x0000001918187210 */ /* 0x004fc80007ffe00a */
[----:B----4-:R-:W-:-:S04]  /*0930*/  IADD3 R25, PT, PT, R17, R26, R24 ;  /* 0x0000001a11197210 */ /* 0x010fc80007ffe018 */
[----:B---3--:R-:W-:-:S04]  /*0940*/  IADD3 R25, PT, PT, R20, R18, R25 ;  /* 0x0000001214197210 */ /* 0x008fc80007ffe019 */
[----:B-----5:R-:W-:-:S07]  /*0950*/  IADD3 R10, PT, PT, R14, R22, R25 ;  /* 0x000000160e0a7210 */ /* 0x020fce0007ffe019 */
.L_x_31:
[----:B------:R-:W-:Y:S05]  /*0960*/  BSYNC.RECONVERGENT B2 ;  /* 0x0000000000027941 */ /* 0x000fea0003800200 */
.L_x_30:
[----:B------:R-:W-:Y:S05]  /*0970*/  @!P1 BRA `(.L_x_25) ;  /* 0x0000000000e49947 */ /* 0x000fea0003800000 */
[----:B------:R-:W-:Y:S01]  /*0980*/  PRMT R14, R2, 0x9910, RZ ;  /* 0x00009910020e7816 */ /* 0x000fe200000000ff */
[----:B------:R-:W-:Y:S04]  /*0990*/  BSSY.RECONVERGENT B2, `(.L_x_32) ;  /* 0x0000020000027945 */ /* 0x000fe80003800200 */
[----:B------:R-:W-:-:S05]  /*09a0*/  IMAD R8, R8, R14, R9 ;  /* 0x0000000e08087224 */ /* 0x000fca00078e0209 */
[----:B------:R-:W-:-:S04]  /*09b0*/  LOP3.LUT R8, R8, 0xffff, RZ, 0xc0, !PT ;  /* 0x0000ffff08087812 */ /* 0x000fc800078ec0ff */
[C---:B------:R-:W-:Y:S02]  /*09c0*/  LOP3.LUT R9, R8.reuse, 0x7, RZ, 0xc0, !PT ;  /* 0x0000000708097812 */ /* 0x040fe400078ec0ff */
[----:B------:R-:W-:-:S03]  /*09d0*/  LOP3.LUT R18, R8, 0x3, RZ, 0xc0, !PT ;  /* 0x0000000308127812 */ /* 0x000fc600078ec0ff */
[----:B------:R-:W-:Y:S01]  /*09e0*/  VIADD R9, R9, 0xffffffff ;  /* 0xffffffff09097836 */ /* 0x000fe20000000000 */
[----:B------:R-:W-:-:S04]  /*09f0*/  ISETP.NE.AND P1, PT, R18, RZ, PT ;  /* 0x000000ff1200720c */ /* 0x000fc80003f25270 */
[----:B------:R-:W-:-:S13]  /*0a00*/  ISETP.GE.U32.AND P0, PT, R9, 0x3, PT ;  /* 0x000000030900780c */ /* 0x000fda0003f06070 */
[----:B------:R-:W-:Y:S05]  /*0a10*/  @!P0 BRA `(.L_x_33) ;  /* 0x00000000005c8947 */ /* 0x000fea0003800000 */
[----:B------:R-:W0:Y:S01]  /*0a20*/  LDC.64 R16, c[0x0][0x380] ;  /* 0x0000e000ff107b82 */ /* 0x000e220000000a00 */
[C---:B-1----:R-:W-:Y:S01]  /*0a30*/  R2UR UR4, R12.reuse ;  /* 0x000000000c0472ca */ /* 0x042fe200000e0000 */
[----:B------:R-:W-:Y:S01]  /*0a40*/  VIADD R15, R11, 0xfffffffe ;  /* 0xfffffffe0b0f7836 */ /* 0x000fe20000000000 */
[----:B------:R-:W-:Y:S01]  /*0a50*/  R2UR UR5, R13 ;  /* 0x000000000d0572ca */ /* 0x000fe200000e0000 */
[----:B------:R-:W-:Y:S01]  /*0a60*/  VIADD R9, R11, 0xfffffffd ;  /* 0xfffffffd0b097836 */ /* 0x000fe20000000000 */
[C---:B------:R-:W-:Y:S02]  /*0a70*/  R2UR UR6, R12.reuse ;  /* 0x000000000c0672ca */ /* 0x040fe400000e0000 */
[----:B------:R-:W-:Y:S02]  /*0a80*/  R2UR UR7, R13 ;  /* 0x000000000d0772ca */ /* 0x000fe400000e0000 */
[C---:B------:R-:W-:Y:S01]  /*0a90*/  IADD3 R21, PT, PT, R11.reuse, -0x1, RZ ;  /* 0xffffffff0b157810 */ /* 0x040fe20007ffe0ff */
[----:B------:R-:W-:Y:S01]  /*0aa0*/  VIADD R11, R11, 0xfffffffc ;  /* 0xfffffffc0b0b7836 */ /* 0x000fe20000000000 */
[----:B------:R-:W-:-:S02]  /*0ab0*/  R2UR UR8, R12 ;  /* 0x000000000c0872ca */ /* 0x000fc400000e0000 */
[C---:B------:R-:W-:Y:S02]  /*0ac0*/  R2UR UR9, R13.reuse ;  /* 0x000000000d0972ca */ /* 0x040fe400000e0000 */
        /* <DEDUP_REMOVED lines=8> */
[----:B------:R-:W3:Y:S04]  /*0b50*/  LDG.E R9, desc[UR8][R8.64] ;  /* 0x0000000808097981 */ /* 0x000ee8000c1e1900 */
[----:B------:R-:W3:Y:S01]  /*0b60*/  LDG.E R16, desc[UR10][R16.64] ;  /* 0x0000000a10107981 */ /* 0x000ee2000c1e1900 */
[----:B--2---:R-:W-:-:S04]  /*0b70*/  IADD3 R10, PT, PT, R14, R21, R10 ;  /* 0x000000150e0a7210 */ /* 0x004fc80007ffe00a */
[----:B---3--:R-:W-:-:S07]  /*0b80*/  IADD3 R10, PT, PT, R16, R9, R10 ;  /* 0x00000009100a7210 */ /* 0x008fce0007ffe00a */
.L_x_33:
[----:B------:R-:W-:Y:S05]  /*0b90*/  BSYNC.RECONVERGENT B2 ;  /* 0x0000000000027941 */ /* 0x000fea0003800200 */
.L_x_32:
[----:B------:R-:W-:Y:S05]  /*0ba0*/  @!P1 BRA `(.L_x_25) ;  /* 0x0000000000589947 */ /* 0x000fea0003800000 */
[----:B------:R-:W0:Y:S01]  /*0bb0*/  LDC.64 R8, c[0x0][0x380] ;  /* 0x0000e000ff087b82 */ /* 0x000e220000000a00 */
[----:B-1----:R-:W-:Y:S01]  /*0bc0*/  R2UR UR4, R12 ;  /* 0x000000000c0472ca */ /* 0x002fe200000e0000 */
[----:B------:R-:W-:Y:S01]  /*0bd0*/  VIADD R15, R11, 0xffffffff ;  /* 0xffffffff0b0f7836 */ /* 0x000fe20000000000 */
[----:B------:R-:W-:-:S03]  /*0be0*/  R2UR UR5, R13 ;  /* 0x000000000d0572ca */ /* 0x000fc600000e0000 */
[----:B0-----:R-:W-:-:S10]  /*0bf0*/  IMAD.WIDE.U32 R14, R15, 0x4, R8 ;  /* 0x000000040f0e7825 */ /* 0x001fd400078e0008 */
[----:B------:R-:W2:Y:S01]  /*0c00*/  LDG.E R15, desc[UR4][R14.64] ;  /* 0x000000040e0f7981 */ /* 0x000ea2000c1e1900 */
[----:B------:R-:W-:Y:S02]  /*0c10*/  ISETP.NE.AND P0, PT, R18, 0x1, PT ;  /* 0x000000011200780c */ /* 0x000fe40003f05270 */
[----:B--2---:R-:W-:-:S11]  /*0c20*/  IADD3 R10, PT, PT, R10, R15, RZ ;  /* 0x0000000f0a0a7210 */ /* 0x004fd60007ffe0ff */
[----:B------:R-:W-:Y:S05]  /*0c30*/  @!P0 BRA `(.L_x_25) ;  /* 0x0000000000348947 */ /* 0x000fea0003800000 */
[----:B------:R-:W-:Y:S01]  /*0c40*/  ISETP.NE.AND P0, PT, R18, 0x2, PT ;  /* 0x000000021200780c */ /* 0x000fe20003f05270 */
[----:B------:R-:W-:Y:S01]  /*0c50*/  VIADD R15, R11, 0xfffffffe ;  /* 0xfffffffe0b0f7836 */ /* 0x000fe20000000000 */
[----:B------:R-:W-:Y:S02]  /*0c60*/  R2UR UR4, R12 ;  /* 0x000000000c0472ca */ /* 0x000fe400000e0000 */
[----:B------:R-:W-:Y:S01]  /*0c70*/  R2UR UR5, R13 ;  /* 0x000000000d0572ca */ /* 0x000fe200000e0000 */
[----:B------:R-:W-:-:S08]  /*0c80*/  IMAD.WIDE.U32 R14, R15, 0x4, R8 ;  /* 0x000000040f0e7825 */ /* 0x000fd000078e0008 */
[----:B------:R-:W-:Y:S01]  /*0c90*/  @P0 R2UR UR6, R12 ;  /* 0x000000000c0602ca */ /* 0x000fe200000e0000 */
[----:B------:R-:W-:Y:S01]  /*0ca0*/  @P0 VIADD R11, R11, 0xfffffffd ;  /* 0xfffffffd0b0b0836 */ /* 0x000fe20000000000 */
[----:B------:R-:W-:Y:S02]  /*0cb0*/  @P0 R2UR UR7, R13 ;  /* 0x000000000d0702ca */ /* 0x000fe400000e0000 */
[----:B------:R-:W2:Y:S01]  /*0cc0*/  LDG.E R15, desc[UR4][R14.64] ;  /* 0x000000040e0f7981 */ /* 0x000ea2000c1e1900 */
[----:B------:R-:W-:-:S10]  /*0cd0*/  @P0 IMAD.WIDE.U32 R8, R11, 0x4, R8 ;  /* 0x000000040b080825 */ /* 0x000fd400078e0008 */
[----:B------:R-:W3:Y:S01]  /*0ce0*/  @P0 LDG.E R9, desc[UR6][R8.64] ;  /* 0x0000000608090981 */ /* 0x000ee2000c1e1900 */
[----:B--2---:R-:W-:-:S04]  /*0cf0*/  IMAD.IADD R10, R10, 0x1, R15 ;  /* 0x000000010a0a7824 */ /* 0x004fc800078e020f */
[----:B---3--:R-:W-:-:S07]  /*0d00*/  @P0 IMAD.IADD R10, R10, 0x1, R9 ;  /* 0x000000010a0a0824 */ /* 0x008fce00078e0209 */
.L_x_25:
[----:B------:R-:W-:Y:S05]  /*0d10*/  BSYNC.RECONVERGENT B0 ;  /* 0x0000000000007941 */ /* 0x000fea0003800200 */
.L_x_24:
[----:B------:R-:W2:Y:S01]  /*0d20*/  LDC.64 R8, c[0x0][0x388] ;  /* 0x0000e200ff087b82 */ /* 0x000ea20000000a00 */
[----:B------:R-:W3:Y:S01]  /*0d30*/  LDCU UR4, c[0x0][0x390] ;  /* 0x00007200ff0477ac */ /* 0x000ee20008000800 */
[----:B-1----:R-:W-:Y:S01]  /*0d40*/  R2UR UR6, R12 ;  /* 0x000000000c0672ca */ /* 0x002fe200000e0000 */
[----:B------:R-:W-:Y:S01]  /*0d50*/  VIADD R4, R4, 0x1 ;  /* 0x0000000104047836 */ /* 0x000fe20000000000 */
[----:B------:R-:W-:Y:S01]  /*0d60*/  R2UR UR7, R13 ;  /* 0x000000000d0772ca */ /* 0x000fe200000e0000 */
[----:B------:R-:W-:Y:S02]  /*0d70*/  VIADD R2, R2, 0x1 ;  /* 0x0000000102027836 */ /* 0x000fe40000000000 */
[----:B------:R-:W-:Y:S02]  /*0d80*/  VIADD R5, R5, 0x1 ;  /* 0x0000000105057836 */ /* 0x000fe40000000000 */
[----:B--2---:R-:W-:Y:S01]  /*0d90*/  IMAD.WIDE R8, R3, 0x4, R8 ;  /* 0x0000000403087825 */ /* 0x004fe200078e0208 */
[----:B0-----:R-:W-:-:S04]  /*0da0*/  IADD3 R3, PT, PT, R0, R3, RZ ;  /* 0x0000000300037210 */ /* 0x001fc80007ffe0ff */
[----:B---3--:R-:W-:-:S03]  /*0db0*/  ISETP.GE.AND P0, PT, R3, UR4, PT ;  /* 0x0000000403007c0c */ /* 0x008fc6000bf06270 */
[----:B------:R2:W-:Y:S10]  /*0dc0*/  STG.E desc[UR6][R8.64], R10 ;  /* 0x0000000a08007986 */ /* 0x0005f4000c101906 */
[----:B--2---:R-:W-:Y:S05]  /*0dd0*/  @!P0 BRA `(.L_x_34) ;  /* 0xfffffff000bc8947 */ /* 0x004fea000383ffff */
.L_x_23:
[----:B------:R-:W-:Y:S05]  /*0de0*/  BSYNC.RECONVERGENT B1 ;  /* 0x0000000000017941 */ /* 0x000fea0003800200 */
.L_x_22:
[----:B------:R-:W-:Y:S06]  /*0df0*/  BAR.SYNC.DEFER_BLOCKING 0x0 ;  /* 0x0000000000007b1d */ /* 0x000fec0000010000 */
[----:B------:R-:W-:Y:S05]  /*0e00*/  EXIT ;  /* 0x000000000000794d */ /* 0x000fea0003800000 */
.L_x_35:
        /* <DEDUP_REMOVED lines=15> */
.L_x_51:


//--------------------- .text._Z18calculateHistogramPKjPiS1_iiijjj --------------------------
	.section	.text._Z18calculateHistogramPKjPiS1_iiijjj,"ax",@progbits
	.align	128
        .global         _Z18calculateHistogramPKjPiS1_iiijjj
        .type           _Z18calculateHistogramPKjPiS1_iiijjj,@function
        .size           _Z18calculateHistogramPKjPiS1_iiijjj,(.L_x_52 - _Z18calculateHistogramPKjPiS1_iiijjj)
        .other          _Z18calculateHistogramPKjPiS1_iiijjj,@"STO_CUDA_ENTRY STV_DEFAULT"
_Z18calculateHistogramPKjPiS1_iiijjj:
.text._Z18calculateHistogramPKjPiS1_iiijjj:
[----:B------:R-:W-:Y:S01]  /*0000*/  LDC R1, c[0x0][0x37c] ;  /* 0x0000df00ff017b82 */ /* 0x000fe20000000800 */
[----:B------:R-:W0:Y:S01]  /*0010*/  S2R R0, SR_CTAID.X ;  /* 0x0000000000007919 */ /* 0x000e220000002500 */
[----:B------:R-:W0:Y:S01]  /*0020*/  LDCU.64 UR4, c[0x0][0x398] ;  /* 0x00007300ff0477ac */ /* 0x000e220008000a00 */
[----:B------:R-:W-:Y:S01]  /*0030*/  BSSY.RECONVERGENT B0, `(.L_x_36) ;  /* 0x000003a000007945 */ /* 0x000fe20003800200 */
[----:B------:R-:W0:Y:S01]  /*0040*/  S2R R7, SR_TID.X ;  /* 0x0000000000077919 */ /* 0x000e220000002100 */
[----:B------:R-:W1:Y:S01]  /*0050*/  LDCU.64 UR6, c[0x0][0x358] ;  /* 0x00006b00ff0677ac */ /* 0x000e620008000a00 */
[----:B------:R-:W2:Y:S01]  /*0060*/  LDCU UR8, c[0x0][0x3a8] ;  /* 0x00007500ff0877ac */ /* 0x000ea20008000800 */
[----:B------:R-:W3:Y:S01]  /*0070*/  LDCU UR9, c[0x0][0x3a4] ;  /* 0x00007480ff0977ac */ /* 0x000ee20008000800 */
[----:B------:R-:W4:Y:S01]  /*0080*/  LDCU UR10, c[0x0][0x3ac] ;  /* 0x00007580ff0a77ac */ /* 0x000f220008000800 */
[----:B------:R-:W0:Y:S02]  /*0090*/  LDCU.64 UR12, c[0x0][0x398] ;  /* 0x00007300ff0c77ac */ /* 0x000e240008000a00 */
[----:B0-----:R-:W-:-:S05]  /*00a0*/  IMAD R9, R0, UR5, R7 ;  /* 0x0000000500097c24 */ /* 0x001fca000f8e0207 */
[----:B------:R-:W-:-:S04]  /*00b0*/  ISETP.GE.AND P0, PT, R9, UR4, PT ;  /* 0x0000000409007c0c */ /* 0x000fc8000bf06270 */
[----:B------:R-:W-:-:S13]  /*00c0*/  ISETP.GE.OR P0, PT, R7, UR5, P0 ;  /* 0x0000000507007c0c */ /* 0x000fda0008706670 */
[----:B-1234-:R-:W-:Y:S05]  /*00d0*/  @P0 BRA `(.L_x_37) ;  /* 0x0000000000bc0947 */ /* 0x01efea0003800000 */
[----:B------:R-:W0:Y:S01]  /*00e0*/  S2R R11, SR_CgaCtaId ;  /* 0x00000000000b7919 */ /* 0x000e220000008800 */
[----:B------:R-:W1:Y:S01]  /*00f0*/  LDC R10, c[0x0][0x3a0] ;  /* 0x0000e800ff0a7b82 */ /* 0x000e620000000800 */
[----:B------:R-:W-:-:S07]  /*0100*/  MOV R8, 0x400 ;  /* 0x0000040000087802 */ /* 0x000fce0000000f00 */
[----:B------:R-:W2:Y:S08]  /*0110*/  LDC R6, c[0x0][0x360] ;  /* 0x0000d800ff067b82 */ /* 0x000eb00000000800 */
[----:B------:R-:W3:Y:S08]  /*0120*/  LDC.64 R2, c[0x0][0x380] ;  /* 0x0000e000ff027b82 */ /* 0x000ef00000000a00 */
[----:B------:R-:W4:Y:S01]  /*0130*/  LDC.64 R4, c[0x0][0x390] ;  /* 0x0000e400ff047b82 */ /* 0x000f220000000a00 */
[----:B-1----:R-:W-:-:S02]  /*0140*/  IADD3 R10, PT, PT, R10, -0x1, RZ ;  /* 0xffffffff0a0a7810 */ /* 0x002fc40007ffe0ff */
[----:B0-----:R-:W-:Y:S02]  /*0150*/  LEA R8, R11, R8, 0x18 ;  /* 0x000000080b087211 */ /* 0x001fe400078ec0ff */
[----:B------:R-:W-:Y:S01]  /*0160*/  MOV R11, R9 ;  /* 0x00000009000b7202 */ /* 0x000fe20000000f00 */
[----:B------:R-:W-:-:S07]  /*0170*/  IMAD.MOV.U32 R9, RZ, RZ, R7 ;  /* 0x000000ffff097224 */ /* 0x000fce00078e0007 */
.L_x_40:
[----:B---3--:R-:W-:-:S05]  /*0180*/  IMAD.WIDE R12, R11, 0x4, R2 ;  /* 0x000000040b0c7825 */ /* 0x008fca00078e0202 */
[----:B------:R-:W3:Y:S01]  /*0190*/  LDG.E R17, desc[UR6][R12.64] ;  /* 0x000000060c117981 */ /* 0x000ee2000c1e1900 */
[----:B------:R-:W-:Y:S01]  /*01a0*/  BSSY.RECONVERGENT B1, `(.L_x_38) ;  /* 0x0000019000017945 */ /* 0x000fe20003800200 */
[----:B------:R-:W-:Y:S01]  /*01b0*/  IMAD.MOV.U32 R15, RZ, RZ, 0x1 ;  /* 0x00000001ff0f7424 */ /* 0x000fe200078e00ff */
[----:B------:R-:W-:Y:S02]  /*01c0*/  MOV R11, R10 ;  /* 0x0000000a000b7202 */ /* 0x000fe40000000f00 */
[----:B---3--:R-:W-:-:S13]  /*01d0*/  ISETP.GE.U32.AND P0, PT, R17, UR8, PT ;  /* 0x0000000811007c0c */ /* 0x008fda000bf06070 */
[----:B------:R-:W-:Y:S05]  /*01e0*/  @P0 BRA `(.L_x_39) ;  /* 0x0000000000500947 */ /* 0x000fea0003800000 */
[----:B------:R-:W0:Y:S01]  /*01f0*/  I2F.U32.RP R14, UR10 ;  /* 0x0000000a000e7d06 */ /* 0x000e220008209000 */
[----:B------:R-:W-:-:S07]  /*0200*/  ISETP.NE.U32.AND P2, PT, RZ, UR10, PT ;  /* 0x0000000aff007c0c */ /* 0x000fce000bf45070 */
[----:B0-----:R-:W0:Y:S02]  /*0210*/  MUFU.RCP R14, R14 ;  /* 0x0000000e000e7308 */ /* 0x001e240000001000 */
[----:B0-----:R-:W-:-:S06]  /*0220*/  VIADD R12, R14, 0xffffffe ;  /* 0x0ffffffe0e0c7836 */ /* 0x001fcc0000000000 */
[----:B------:R0:W1:Y:S02]  /*0230*/  F2I.FTZ.U32.TRUNC.NTZ R13, R12 ;  /* 0x0000000c000d7305 */ /* 0x000064000021f000 */
[----:B0-----:R-:W-:Y:S01]  /*0240*/  IMAD.MOV.U32 R12, RZ, RZ, RZ ;  /* 0x000000ffff0c7224 */ /* 0x001fe200078e00ff */
[----:B-1----:R-:W-:-:S05]  /*0250*/  IADD3 R11, PT, PT, RZ, -R13, RZ ;  /* 0x8000000dff0b7210 */ /* 0x002fca0007ffe0ff */
[----:B------:R-:W-:-:S04]  /*0260*/  IMAD R11, R11, UR10, RZ ;  /* 0x0000000a0b0b7c24 */ /* 0x000fc8000f8e02ff */
[----:B------:R-:W-:Y:S01]  /*0270*/  IMAD.HI.U32 R16, R13, R11, R12 ;  /* 0x0000000b0d107227 */ /* 0x000fe200078e000c */
[----:B------:R-:W-:-:S05]  /*0280*/  IADD3 R11, PT, PT, R17, -UR9, RZ ;  /* 0x80000009110b7c10 */ /* 0x000fca000fffe0ff */
[----:B------:R-:W-:-:S04]  /*0290*/  IMAD.HI.U32 R16, R16, R11, RZ ;  /* 0x0000000b10107227 */ /* 0x000fc800078e00ff */
[----:B------:R-:W-:-:S04]  /*02a0*/  IMAD.MOV R18, RZ, RZ, -R16 ;  /* 0x000000ffff127224 */ /* 0x000fc800078e0a10 */
[----:B------:R-:W-:-:S05]  /*02b0*/  IMAD R11, R18, UR10, R11 ;  /* 0x0000000a120b7c24 */ /* 0x000fca000f8e020b */
[----:B------:R-:W-:-:S13]  /*02c0*/  ISETP.GE.U32.AND P0, PT, R11, UR10, PT ;  /* 0x0000000a0b007c0c */ /* 0x000fda000bf06070 */
[----:B------:R-:W-:Y:S01]  /*02d0*/  @P0 IADD3 R11, PT, PT, R11, -UR10, RZ ;  /* 0x8000000a0b0b0c10 */ /* 0x000fe2000fffe0ff */
[----:B------:R-:W-:-:S03]  /*02e0*/  @P0 VIADD R16, R16, 0x1 ;  /* 0x0000000110100836 */ /* 0x000fc60000000000 */
[----:B------:R-:W-:-:S13]  /*02f0*/  ISETP.GE.U32.AND P1, PT, R11, UR10, PT ;  /* 0x0000000a0b007c0c */ /* 0x000fda000bf26070 */
[----:B------:R-:W-:Y:S02]  /*0300*/  @P1 IADD3 R16, PT, PT, R16, 0x1, RZ ;  /* 0x0000000110101810 */ /* 0x000fe40007ffe0ff */
[----:B------:R-:W-:-:S05]  /*0310*/  @!P2 LOP3.LUT R16, RZ, UR10, RZ, 0x33, !PT ;  /* 0x0000000aff10ac12 */ /* 0x000fca000f8e33ff */
[----:B------:R-:W-:-:S07]  /*0320*/  IMAD.MOV.U32 R11, RZ, RZ, R16 ;  /* 0x000000ffff0b7224 */ /* 0x000fce00078e0010 */
.L_x_39:
[----:B------:R-:W-:Y:S05]  /*0330*/  BSYNC.RECONVERGENT B1 ;  /* 0x0000000000017941 */ /* 0x000fea0003800200 */
.L_x_38:
[----:B--2---:R-:W-:Y:S01]  /*0340*/  IMAD.IADD R9, R6, 0x1, R9 ;  /* 0x0000000106097824 */ /* 0x004fe200078e0209 */
[C---:B------:R-:W-:Y:S01]  /*0350*/  LEA R14, R11.reuse, R8, 0x2 ;  /* 0x000000080b0e7211 */ /* 0x040fe200078e10ff */
[----:B----4-:R-:W-:-:S04]  /*0360*/  IMAD.WIDE R12, R11, 0x4, R4 ;  /* 0x000000040b0c7825 */ /* 0x010fc800078e0204 */
[----:B------:R-:W-:Y:S01]  /*0370*/  IMAD R11, R0, UR13, R9 ;  /* 0x0000000d000b7c24 */ /* 0x000fe2000f8e0209 */
[----:B------:R-:W-:Y:S01]  /*0380*/  ISETP.LT.AND P1, PT, R9, UR13, PT ;  /* 0x0000000d09007c0c */ /* 0x000fe2000bf21270 */
[----:B------:R0:W-:Y:S03]  /*0390*/  REDG.E.ADD.STRONG.GPU desc[UR6][R12.64], R15 ;  /* 0x0000000f0c00798e */ /* 0x0001e6000c12e106 */
[----:B------:R-:W-:Y:S01]  /*03a0*/  ISETP.GE.AND P0, PT, R11, UR12, PT ;  /* 0x0000000c0b007c0c */ /* 0x000fe2000bf06270 */
[----:B------:R0:W-:-:S12]  /*03b0*/  ATOMS.POPC.INC.32 RZ, [R14+URZ] ;  /* 0x000000000eff7f8c */ /* 0x0001d8000d8000ff */
[----:B0-----:R-:W-:Y:S05]  /*03c0*/  @!P0 BRA P1, `(.L_x_40) ;  /* 0xfffffffc006c8947 */ /* 0x001fea000083ffff */
.L_x_37:
[----:B------:R-:W-:Y:S05]  /*03d0*/  BSYNC.RECONVERGENT B0 ;  /* 0x0000000000007941 */ /* 0x000fea0003800200 */
.L_x_36:
[----:B------:R-:W0:Y:S01]  /*03e0*/  LDC R17, c[0x0][0x3a0] ;  /* 0x0000e800ff117b82 */ /* 0x000e220000000800 */
[----:B------:R-:W-:Y:S07]  /*03f0*/  BSSY.RECONVERGENT B0, `(.L_x_41) ;  /* 0x0000088000007945 */ /* 0x000fee0003800200 */
[----:B------:R-:W-:Y:S01]  /*0400*/  BAR.SYNC.DEFER_BLOCKING 0x0 ;  /* 0x0000000000007b1d */ /* 0x000fe20000010000 */
[----:B0-----:R-:W-:-:S04]  /*0410*/  ISETP.GE.AND P0, PT, R17, 0x1, PT ;  /* 0x000000011100780c */ /* 0x001fc80003f06270 */
[----:B------:R-:W-:-:S13]  /*0420*/  ISETP.NE.OR P0, PT, R7, RZ, !P0 ;  /* 0x000000ff0700720c */ /* 0x000fda0004705670 */
[----:B------:R-:W-:Y:S05]  /*0430*/  @P0 BRA `(.L_x_42) ;  /* 0x00000008000c0947 */ /* 0x000fea0003800000 */
[C---:B------:R-:W-:Y:S01]  /*0440*/  ISETP.GE.U32.AND P1, PT, R17.reuse, 0x8, PT ;  /* 0x000000081100780c */ /* 0x040fe20003f26070 */
[----:B------:R-:W-:Y:S01]  /*0450*/  HFMA2 R16, -RZ, RZ, 0, 0 ;  /* 0x00000000ff107431 */ /* 0x000fe200000001ff */
[----:B------:R-:W-:-:S04]  /*0460*/  LOP3.LUT R20, R17, 0x7, RZ, 0xc0, !PT ;  /* 0x0000000711147812 */ /* 0x000fc800078ec0ff */
[----:B------:R-:W-:-:S07]  /*0470*/  ISETP.NE.AND P0, PT, R20, RZ, PT ;  /* 0x000000ff1400720c */ /* 0x000fce0003f05270 */
[----:B------:R-:W-:Y:S06]  /*0480*/  @!P1 BRA `(.L_x_43) ;  /* 0x0000000000cc9947 */ /* 0x000fec0003800000 */
[----:B------:R-:W0:Y:S01]  /*0490*/  S2UR UR5, SR_CgaCtaId ;  /* 0x00000000000579c3 */ /* 0x000e220000008800 */
[----:B------:R-:W-:Y:S01]  /*04a0*/  LOP3.LUT R16, R17, 0x7ffffff8, RZ, 0xc0, !PT ;  /* 0x7ffffff811107812 */ /* 0x000fe200078ec0ff */
[----:B------:R-:W-:Y:S01]  /*04b0*/  UMOV UR4, 0x400 ;  /* 0x0000040000047882 */ /* 0x000fe20000000000 */
[----:B------:R-:W-:Y:S02]  /*04c0*/  IMAD R19, R0, R17, 0x3 ;  /* 0x0000000300137424 */ /* 0x000fe400078e0211 */
[----:B------:R-:W-:-:S03]  /*04d0*/  IADD3 R18, PT, PT, -R16, RZ, RZ ;  /* 0x000000ff10127210 */ /* 0x000fc60007ffe1ff */
[----:B------:R-:W1:Y:S01]  /*04e0*/  LDC.64 R2, c[0x0][0x388] ;  /* 0x0000e200ff027b82 */ /* 0x000e620000000a00 */
[----:B0-----:R-:W-:-:S04]  /*04f0*/  ULEA UR4, UR5, UR4, 0x18 ;  /* 0x0000000405047291 */ /* 0x001fc8000f8ec0ff */
[----:B------:R-:W-:-:S12]  /*0500*/  UIADD3 UR4, UPT, UPT, UR4, 0x10, URZ ;  /* 0x0000001004047890 */ /* 0x000fd8000fffe0ff */
.L_x_44:
[----:B------:R-:W0:Y:S01]  /*0510*/  S2R R12, SR_LANEID ;  /* 0x00000000000c7919 */ /* 0x000e220000000000 */
[----:B------:R-:W-:Y:S01]  /*0520*/  VOTEU.ANY UR5, UPT, PT ;  /* 0x0000000000057886 */ /* 0x000fe200038e0100 */
[C---:B------:R-:W-:Y:S01]  /*0530*/  VIADD R13, R19.reuse, 0xfffffffd ;  /* 0xfffffffd130d7836 */ /* 0x040fe20000000000 */
[----:B------:R-:W-:Y:S01]  /*0540*/  UFLO.U32 UR8, UR5 ;  /* 0x00000005000872bd */ /* 0x000fe200080e0000 */
[----:B------:R-:W2:Y:S01]  /*0550*/  LDS.128 R4, [UR4+-0x10] ;  /* 0xfffff004ff047984 */ /* 0x000ea20008000c00 */
[----:B------:R-:W-:Y:S01]  /*0560*/  UPOPC UR5, UR5 ;  /* 0x00000005000572bf */ /* 0x000fe20008000000 */
[C---:B------:R-:W-:Y:S02]  /*0570*/  IADD3 R15, PT, PT, R19.reuse, -0x2, RZ ;  /* 0xfffffffe130f7810 */ /* 0x040fe40007ffe0ff */
[----:B------:R-:W3:Y:S01]  /*0580*/  LDS.128 R8, [UR4] ;  /* 0x00000004ff087984 */ /* 0x000ee20008000c00 */
[----:B------:R-:W-:Y:S02]  /*0590*/  IADD3 R21, PT, PT, R19, -0x1, RZ ;  /* 0xffffffff13157810 */ /* 0x000fe40007ffe0ff */
[----:B-1----:R-:W-:Y:S01]  /*05a0*/  IMAD.WIDE.U32 R14, R15, 0x4, R2 ;  /* 0x000000040f0e7825 */ /* 0x002fe200078e0002 */
[----:B------:R-:W-:-:S02]  /*05b0*/  IADD3 R25, PT, PT, R19, 0x2, RZ ;  /* 0x0000000213197810 */ /* 0x000fc40007ffe0ff */
[C---:B------:R-:W-:Y:S01]  /*05c0*/  IADD3 R27, PT, PT, R19.reuse, 0x3, RZ ;  /* 0x00000003131b7810 */ /* 0x040fe20007ffe0ff */
[----:B------:R-:W-:Y:S01]  /*05d0*/  VIADD R23, R19, 0x4 ;  /* 0x0000000413177836 */ /* 0x000fe20000000000 */
[----:B0-----:R-:W-:Y:S01]  /*05e0*/  ISETP.EQ.U32.AND P1, PT, R12, UR8, PT ;  /* 0x000000080c007c0c */ /* 0x001fe2000bf22070 */
[----:B------:R-:W-:-:S04]  /*05f0*/  IMAD.WIDE.U32 R12, R13, 0x4, R2 ;  /* 0x000000040d0c7825 */ /* 0x000fc800078e0002 */
[----:B--2---:R-:W-:Y:S02]  /*0600*/  IMAD R29, R4, UR5, RZ ;  /* 0x00000005041d7c24 */ /* 0x004fe4000f8e02ff */
[----:B------:R-:W-:Y:S02]  /*0610*/  IMAD R22, R5, UR5, RZ ;  /* 0x0000000505167c24 */ /* 0x000fe4000f8e02ff */
[----:B---3--:R-:W-:-:S04]  /*0620*/  IMAD R28, R11, UR5, RZ ;  /* 0x000000050b1c7c24 */ /* 0x008fc8000f8e02ff */
[----:B------:R0:W-:Y:S01]  /*0630*/  @P1 REDG.E.ADD.STRONG.GPU desc[UR6][R12.64], R29 ;  /* 0x0000001d0c00198e */ /* 0x0001e2000c12e106 */
[----:B------:R-:W-:-:S03]  /*0640*/  IMAD.WIDE.U32 R4, R21, 0x4, R2 ;  /* 0x0000000415047825 */ /* 0x000fc600078e0002 */
[----:B------:R-:W-:Y:S01]  /*0650*/  @P1 REDG.E.ADD.STRONG.GPU desc[UR6][R14.64], R22 ;  /* 0x000000160e00198e */ /* 0x000fe2000c12e106 */
[----:B------:R-:W-:Y:S02]  /*0660*/  IMAD R6, R6, UR5, RZ ;  /* 0x0000000506067c24 */ /* 0x000fe4000f8e02ff */
[----:B------:R-:W-:Y:S02]  /*0670*/  VIADD R11, R19, 0x1 ;  /* 0x00000001130b7836 */ /* 0x000fe40000000000 */
[----:B------:R-:W-:Y:S01]  /*0680*/  IMAD R21, R8, UR5, RZ ;  /* 0x0000000508157c24 */ /* 0x000fe2000f8e02ff */
[----:B------:R1:W-:Y:S01]  /*0690*/  @P1 REDG.E.ADD.STRONG.GPU desc[UR6][R4.64], R6 ;  /* 0x000000060400198e */ /* 0x0003e2000c12e106 */
[----:B------:R-:W-:Y:S02]  /*06a0*/  IMAD R24, R9, UR5, RZ ;  /* 0x0000000509187c24 */ /* 0x000fe4000f8e02ff */
[----:B------:R-:W-:Y:S02]  /*06b0*/  IMAD R7, R7, UR5, RZ ;  /* 0x0000000507077c24 */ /* 0x000fe4000f8e02ff */
[----:B------:R-:W-:-:S02]  /*06c0*/  IMAD R26, R10, UR5, RZ ;  /* 0x000000050a1a7c24 */ /* 0x000fc4000f8e02ff */
[----:B------:R-:W-:-:S04]  /*06d0*/  IMAD.WIDE.U32 R8, R19, 0x4, R2 ;  /* 0x0000000413087825 */ /* 0x000fc800078e0002 */
[--C-:B------:R-:W-:Y:S01]  /*06e0*/  IMAD.WIDE.U32 R10, R11, 0x4, R2.reuse ;  /* 0x000000040b0a7825 */ /* 0x100fe200078e0002 */
[----:B------:R2:W-:Y:S03]  /*06f0*/  @P1 REDG.E.ADD.STRONG.GPU desc[UR6][R8.64], R7 ;  /* 0x000000070800198e */ /* 0x0005e6000c12e106 */
[--C-:B0-----:R-:W-:Y:S01]  /*0700*/  IMAD.WIDE.U32 R12, R25, 0x4, R2.reuse ;  /* 0x00000004190c7825 */ /* 0x101fe200078e0002 */
[----:B------:R2:W-:Y:S03]  /*0710*/  @P1 REDG.E.ADD.STRONG.GPU desc[UR6][R10.64], R21 ;  /* 0x000000150a00198e */ /* 0x0005e6000c12e106 */
[--C-:B-1----:R-:W-:Y:S01]  /*0720*/  IMAD.WIDE.U32 R4, R27, 0x4, R2.reuse ;  /* 0x000000041b047825 */ /* 0x102fe200078e0002 */
[----:B------:R-:W-:Y:S01]  /*0730*/  IADD3 R18, PT, PT, R18, 0x8, RZ ;  /* 0x0000000812127810 */ /* 0x000fe20007ffe0ff */
[----:B------:R2:W-:Y:S02]  /*0740*/  @P1 REDG.E.ADD.STRONG.GPU desc[UR6][R12.64], R24 ;  /* 0x000000180c00198e */ /* 0x0005e4000c12e106 */
[----:B------:R-:W-:-:S02]  /*0750*/  IMAD.WIDE.U32 R14, R23, 0x4, R2 ;  /* 0x00000004170e7825 */ /* 0x000fc400078e0002 */
[----:B------:R2:W-:Y:S04]  /*0760*/  @P1 REDG.E.ADD.STRONG.GPU desc[UR6][R4.64], R26 ;  /* 0x0000001a0400198e */ /* 0x0005e8000c12e106 */
[----:B------:R2:W-:Y:S01]  /*0770*/  @P1 REDG.E.ADD.STRONG.GPU desc[UR6][R14.64], R28 ;  /* 0x0000001c0e00198e */ /* 0x0005e2000c12e106 */
[----:B------:R-:W-:Y:S01]  /*0780*/  ISETP.NE.AND P1, PT, R18, RZ, PT ;  /* 0x000000ff1200720c */ /* 0x000fe20003f25270 */
[----:B------:R-:W-:Y:S01]  /*0790*/  UIADD3 UR4, UPT, UPT, UR4, 0x20, URZ ;  /* 0x0000002004047890 */ /* 0x000fe2000fffe0ff */
[----:B------:R-:W-:-:S11]  /*07a0*/  IADD3 R19, PT, PT, R19, 0x8, RZ ;  /* 0x0000000813137810 */ /* 0x000fd60007ffe0ff */
[----:B--2---:R-:W-:Y:S05]  /*07b0*/  @P1 BRA `(.L_x_44) ;  /* 0xfffffffc00541947 */ /* 0x004fea000383ffff */
.L_x_43:
[----:B------:R-:W-:Y:S05]  /*07c0*/  @!P0 BRA `(.L_x_42) ;  /* 0x0000000400288947 */ /* 0x000fea0003800000 */
[----:B------:R-:W-:Y:S02]  /*07d0*/  ISETP.GE.U32.AND P0, PT, R20, 0x4, PT ;  /* 0x000000041400780c */ /* 0x000fe40003f06070 */
[----:B------:R-:W-:-:S04]  /*07e0*/  LOP3.LUT R14, R17, 0x3, RZ, 0xc0, !PT ;  /* 0x00000003110e7812 */ /* 0x000fc800078ec0ff */
[----:B------:R-:W-:-:S07]  /*07f0*/  ISETP.NE.AND P1, PT, R14, RZ, PT ;  /* 0x000000ff0e00720c */ /* 0x000fce0003f25270 */
[----:B------:R-:W-:Y:S06]  /*0800*/  @!P0 BRA `(.L_x_45) ;  /* 0x0000000000748947 */ /* 0x000fec0003800000 */
[----:B------:R-:W0:Y:S01]  /*0810*/  S2R R3, SR_CgaCtaId ;  /* 0x0000000000037919 */ /* 0x000e220000008800 */
[----:B------:R-:W-:Y:S01]  /*0820*/  MOV R2, 0x400 ;  /* 0x0000040000027802 */ /* 0x000fe20000000f00 */
[----:B------:R-:W1:Y:S01]  /*0830*/  LDC.64 R12, c[0x0][0x388] ;  /* 0x0000e200ff0c7b82 */ /* 0x000e620000000a00 */
[----:B------:R-:W-:Y:S01]  /*0840*/  VOTEU.ANY UR4, UPT, PT ;  /* 0x0000000000047886 */ /* 0x000fe200038e0100 */
[----:B------:R-:W2:Y:S01]  /*0850*/  S2R R6, SR_LANEID ;  /* 0x0000000000067919 */ /* 0x000ea20000000000 */
[----:B------:R-:W-:Y:S01]  /*0860*/  UFLO.U32 UR5, UR4 ;  /* 0x00000004000572bd */ /* 0x000fe200080e0000 */
[----:B------:R-:W-:Y:S01]  /*0870*/  IMAD R7, R0, R17, R16 ;  /* 0x0000001100077224 */ /* 0x000fe200078e0210 */
[----:B------:R-:W-:-:S03]  /*0880*/  UPOPC UR4, UR4 ;  /* 0x00000004000472bf */ /* 0x000fc60008000000 */
[C---:B------:R-:W-:Y:S01]  /*0890*/  VIADD R15, R7.reuse, 0x3 ;  /* 0x00000003070f7836 */ /* 0x040fe20000000000 */
[C---:B------:R-:W-:Y:S02]  /*08a0*/  IADD3 R9, PT, PT, R7.reuse, 0x1, RZ ;  /* 0x0000000107097810 */ /* 0x040fe40007ffe0ff */
[----:B------:R-:W-:-:S05]  /*08b0*/  IADD3 R11, PT, PT, R7, 0x2, RZ ;  /* 0x00000002070b7810 */ /* 0x000fca0007ffe0ff */
[----:B-1----:R-:W-:Y:S01]  /*08c0*/  IMAD.WIDE.U32 R10, R11, 0x4, R12 ;  /* 0x000000040b0a7825 */ /* 0x002fe200078e000c */
[----:B0-----:R-:W-:Y:S02]  /*08d0*/  LEA R3, R3, R2, 0x18 ;  /* 0x0000000203037211 */ /* 0x001fe400078ec0ff */
[----:B--2---:R-:W-:-:S03]  /*08e0*/  ISETP.EQ.U32.AND P0, PT, R6, UR5, PT ;  /* 0x0000000506007c0c */ /* 0x004fc6000bf02070 */
[----:B------:R-:W-:Y:S02]  /*08f0*/  IMAD R8, R16, 0x4, R3 ;  /* 0x0000000410087824 */ /* 0x000fe400078e0203 */
[----:B------:R-:W-:-:S03]  /*0900*/  IMAD.WIDE.U32 R6, R7, 0x4, R12 ;  /* 0x0000000407067825 */ /* 0x000fc600078e000c */
[----:B------:R-:W0:Y:S04]  /*0910*/  LDS.64 R2, [R8] ;  /* 0x0000000008027984 */ /* 0x000e280000000a00 */
[----:B------:R1:W2:Y:S02]  /*0920*/  LDS.64 R4, [R8+0x8] ;  /* 0x0000080008047984 */ /* 0x0002a40000000a00 */
[----:B-1----:R-:W-:-:S04]  /*0930*/  IMAD.WIDE.U32 R8, R9, 0x4, R12 ;  /* 0x0000000409087825 */ /* 0x002fc800078e000c */
[----:B------:R-:W-:-:S04]  /*0940*/  IMAD.WIDE.U32 R12, R15, 0x4, R12 ;  /* 0x000000040f0c7825 */ /* 0x000fc800078e000c */
[----:B0-----:R-:W-:Y:S02]  /*0950*/  IMAD R15, R2, UR4, RZ ;  /* 0x00000004020f7c24 */ /* 0x001fe4000f8e02ff */
[----:B------:R-:W-:Y:S02]  /*0960*/  IMAD R3, R3, UR4, RZ ;  /* 0x0000000403037c24 */ /* 0x000fe4000f8e02ff */
[----:B--2---:R-:W-:Y:S01]  /*0970*/  IMAD R19, R4, UR4, RZ ;  /* 0x0000000404137c24 */ /* 0x004fe2000f8e02ff */
[----:B------:R0:W-:Y:S01]  /*0980*/  @P0 REDG.E.ADD.STRONG.GPU desc[UR6][R6.64], R15 ;  /* 0x0000000f0600098e */ /* 0x0001e2000c12e106 */
[----:B------:R-:W-:-:S03]  /*0990*/  IMAD R5, R5, UR4, RZ ;  /* 0x0000000405057c24 */ /* 0x000fc6000f8e02ff */
[----:B------:R0:W-:Y:S04]  /*09a0*/  @P0 REDG.E.ADD.STRONG.GPU desc[UR6][R8.64], R3 ;  /* 0x000000030800098e */ /* 0x0001e8000c12e106 */
[----:B------:R0:W-:Y:S04]  /*09b0*/  @P0 REDG.E.ADD.STRONG.GPU desc[UR6][R10.64], R19 ;  /* 0x000000130a00098e */ /* 0x0001e8000c12e106 */
[----:B------:R0:W-:Y:S01]  /*09c0*/  @P0 REDG.E.ADD.STRONG.GPU desc[UR6][R12.64], R5 ;  /* 0x000000050c00098e */ /* 0x0001e2000c12e106 */
[----:B------:R-:W-:-:S07]  /*09d0*/  IADD3 R16, PT, PT, R16, 0x4, RZ ;  /* 0x0000000410107810 */ /* 0x000fce0007ffe0ff */
.L_x_45:
[----:B------:R-:W-:Y:S05]  /*09e0*/  @!P1 BRA `(.L_x_42) ;  /* 0x0000000000a09947 */ /* 0x000fea0003800000 */
[----:B------:R-:W-:Y:S02]  /*09f0*/  ISETP.NE.AND P0, PT, R14, 0x1, PT ;  /* 0x000000010e00780c */ /* 0x000fe40003f05270 */
[----:B------:R-:W-:-:S04]  /*0a00*/  LOP3.LUT R2, R17, 0x1, RZ, 0xc0, !PT ;  /* 0x0000000111027812 */ /* 0x000fc800078ec0ff */
[----:B------:R-:W-:-:S07]  /*0a10*/  ISETP.NE.U32.AND P1, PT, R2, 0x1, PT ;  /* 0x000000010200780c */ /* 0x000fce0003f25070 */
[----:B------:R-:W-:Y:S06]  /*0a20*/  @!P0 BRA `(.L_x_46) ;  /* 0x0000000000508947 */ /* 0x000fec0003800000 */
[----:B0-----:R-:W0:Y:S01]  /*0a30*/  S2R R3, SR_CgaCtaId ;  /* 0x0000000000037919 */ /* 0x001e220000008800 */
[----:B------:R-:W-:Y:S01]  /*0a40*/  MOV R2, 0x400 ;  /* 0x0000040000027802 */ /* 0x000fe20000000f00 */
[----:B------:R-:W-:Y:S01]  /*0a50*/  VOTEU.ANY UR4, UPT, PT ;  /* 0x0000000000047886 */ /* 0x000fe200038e0100 */
[----:B------:R-:W-:Y:S01]  /*0a60*/  IMAD R5, R0, R17, R16 ;  /* 0x0000001100057224 */ /* 0x000fe200078e0210 */
[----:B------:R-:W1:Y:S01]  /*0a70*/  S2R R4, SR_LANEID ;  /* 0x0000000000047919 */ /* 0x000e620000000000 */
[----:B------:R-:W-:Y:S02]  /*0a80*/  UFLO.U32 UR5, UR4 ;  /* 0x00000004000572bd */ /* 0x000fe400080e0000 */
[----:B------:R-:W-:Y:S01]  /*0a90*/  UPOPC UR4, UR4 ;  /* 0x00000004000472bf */ /* 0x000fe20008000000 */
[----:B------:R-:W-:Y:S01]  /*0aa0*/  VIADD R7, R5, 0x1 ;  /* 0x0000000105077836 */ /* 0x000fe20000000000 */
[----:B0-----:R-:W-:-:S04]  /*0ab0*/  LEA R3, R3, R2, 0x18 ;  /* 0x0000000203037211 */ /* 0x001fc800078ec0ff */
[----:B------:R-:W-:Y:S02]  /*0ac0*/  LEA R6, R16, R3, 0x2 ;  /* 0x0000000310067211 */ /* 0x000fe400078e10ff */
[----:B------:R-:W0:Y:S01]  /*0ad0*/  LDC.64 R2, c[0x0][0x388] ;  /* 0x0000e200ff027b82 */ /* 0x000e220000000a00 */
[----:B-1----:R-:W-:Y:S02]  /*0ae0*/  ISETP.EQ.U32.AND P0, PT, R4, UR5, PT ;  /* 0x0000000504007c0c */ /* 0x002fe4000bf02070 */
[----:B------:R-:W1:Y:S01]  /*0af0*/  LDS.64 R8, [R6] ;  /* 0x0000000006087984 */ /* 0x000e620000000a00 */
[----:B0-----:R-:W-:-:S04]  /*0b00*/  IMAD.WIDE.U32 R4, R5, 0x4, R2 ;  /* 0x0000000405047825 */ /* 0x001fc800078e0002 */
[----:B------:R-:W-:-:S04]  /*0b10*/  IMAD.WIDE.U32 R2, R7, 0x4, R2 ;  /* 0x0000000407027825 */ /* 0x000fc800078e0002 */
[----:B-1----:R-:W-:Y:S02]  /*0b20*/  IMAD R7, R8, UR4, RZ ;  /* 0x0000000408077c24 */ /* 0x002fe4000f8e02ff */
[----:B------:R-:W-:-:S03]  /*0b30*/  IMAD R9, R9, UR4, RZ ;  /* 0x0000000409097c24 */ /* 0x000fc6000f8e02ff */
[----:B------:R1:W-:Y:S04]  /*0b40*/  @P0 REDG.E.ADD.STRONG.GPU desc[UR6][R4.64], R7 ;  /* 0x000000070400098e */ /* 0x0003e8000c12e106 */
[----:B------:R1:W-:Y:S01]  /*0b50*/  @P0 REDG.E.ADD.STRONG.GPU desc[UR6][R2.64], R9 ;  /* 0x000000090200098e */ /* 0x0003e2000c12e106 */
[----:B------:R-:W-:-:S07]  /*0b60*/  IADD3 R16, PT, PT, R16, 0x2, RZ ;  /* 0x0000000210107810 */ /* 0x000fce0007ffe0ff */
.L_x_46:
[----:B------:R-:W-:Y:S05]  /*0b70*/  @P1 BRA `(.L_x_42) ;  /* 0x00000000003c1947 */ /* 0x000fea0003800000 */
[----:B01----:R-:W0:Y:S01]  /*0b80*/  S2R R3, SR_CgaCtaId ;  /* 0x0000000000037919 */ /* 0x003e220000008800 */
[----:B------:R-:W-:Y:S01]  /*0b90*/  MOV R2, 0x400 ;  /* 0x0000040000027802 */ /* 0x000fe20000000f00 */
[----:B------:R-:W-:Y:S01]  /*0ba0*/  VOTEU.ANY UR4, UPT, PT ;  /* 0x0000000000047886 */ /* 0x000fe200038e0100 */
[----:B------:R-:W-:Y:S01]  /*0bb0*/  IMAD R17, R0, R17, R16 ;  /* 0x0000001100117224 */ /* 0x000fe200078e0210 */
[----:B------:R-:W1:Y:S01]  /*0bc0*/  S2R R5, SR_LANEID ;  /* 0x0000000000057919 */ /* 0x000e620000000000 */
[----:B------:R-:W-:Y:S02]  /*0bd0*/  UFLO.U32 UR5, UR4 ;  /* 0x00000004000572bd */ /* 0x000fe400080e0000 */
[----:B------:R-:W-:Y:S01]  /*0be0*/  UPOPC UR4, UR4 ;  /* 0x00000004000472bf */ /* 0x000fe20008000000 */
[----:B0-----:R-:W-:-:S04]  /*0bf0*/  LEA R3, R3, R2, 0x18 ;  /* 0x0000000203037211 */ /* 0x001fc800078ec0ff */
[----:B------:R-:W-:Y:S02]  /*0c00*/  LEA R4, R16, R3, 0x2 ;  /* 0x0000000310047211 */ /* 0x000fe400078e10ff */
[----:B------:R-:W0:Y:S01]  /*0c10*/  LDC.64 R2, c[0x0][0x388] ;  /* 0x0000e200ff027b82 */ /* 0x000e220000000a00 */
[----:B-1----:R-:W-:-:S03]  /*0c20*/  ISETP.EQ.U32.AND P0, PT, R5, UR5, PT ;  /* 0x0000000505007c0c */ /* 0x002fc6000bf02070 */
[----:B------:R-:W1:Y:S01]  /*0c30*/  LDS R4, [R4] ;  /* 0x0000000004047984 */ /* 0x000e620000000800 */
[----:B0-----:R-:W-:-:S04]  /*0c40*/  IMAD.WIDE.U32 R2, R17, 0x4, R2 ;  /* 0x0000000411027825 */ /* 0x001fc800078e0002 */
[----:B-1----:R-:W-:-:S05]  /*0c50*/  IMAD R5, R4, UR4, RZ ;  /* 0x0000000404057c24 */ /* 0x002fca000f8e02ff */
[----:B------:R2:W-:Y:S02]  /*0c60*/  @P0 REDG.E.ADD.STRONG.GPU desc[UR6][R2.64], R5 ;  /* 0x000000050200098e */ /* 0x0005e4000c12e106 */
.L_x_42:
[----:B------:R-:W-:Y:S05]  /*0c70*/  BSYNC.RECONVERGENT B0 ;  /* 0x0000000000007941 */ /* 0x000fea0003800200 */
.L_x_41:
[----:B------:R-:W-:Y:S06]  /*0c80*/  BAR.SYNC.DEFER_BLOCKING 0x0 ;  /* 0x0000000000007b1d */ /* 0x000fec0000010000 */
[----:B------:R-:W-:Y:S05]  /*0c90*/  EXIT ;  /* 0x000000000000794d */ /* 0x000fea0003800000 */
.L_x_47:
        /* <DEDUP_REMOVED lines=14> */
.L_x_52:


//--------------------- .nv.shared._Z16arrayPartitionerPjS_Piiiijjj --------------------------
	.section	.nv.shared._Z16arrayPartitionerPjS_Piiiijjj,"aw",@nobits
	.sectionflags	@""
	.align	16
	.zero		1024


//--------------------- .nv.shared.reserved.0     --------------------------
	.section	.nv.shared.reserved.0,"aw",@nobits
	.weak		__nv_reservedSMEM_offset_0_alias
	.size		__nv_reservedSMEM_offset_0_alias, 0, 64
	.other		__nv_reservedSMEM_offset_0_alias,@"STO_CUDA_RESERVED_SHARED STV_DEFAULT"
__nv_reservedSMEM_offset_0_alias:
	.zero		0
	.zero		64


//--------------------- .nv.shared._Z18calculateVectorSumPiS_S_ii --------------------------
	.section	.nv.shared._Z18calculateVectorSumPiS_S_ii,"aw",@nobits
	.sectionflags	@""
	.align	16
	.zero		1024


//--------------------- .nv.shared._Z21calculateVerticalScanPiS_S_ii --------------------------
	.section	.nv.shared._Z21calculateVerticalScanPiS_S_ii,"aw",@nobits
	.sectionflags	@""
	.align	16
	.zero		1024


//--------------------- .nv.shared._Z23calculateHorizontalScanPiS_i --------------------------
	.section	.nv.shared._Z23calculateHorizontalScanPiS_i,"aw",@nobits
	.sectionflags	@""
	.align	16
	.zero		1024


//--------------------- .nv.shared._Z18calculateHistogramPKjPiS1_iiijjj --------------------------
	.section	.nv.shared._Z18calculateHistogramPKjPiS1_iiijjj,"aw",@nobits
	.sectionflags	@""
	.align	16
	.zero		1024


//--------------------- .nv.constant0._Z16arrayPartitionerPjS_Piiiijjj --------------------------
	.section	.nv.constant0._Z16arrayPartitionerPjS_Piiiijjj,"a",@progbits
	.sectionflags	@""
	.align	4
.nv.constant0._Z16arrayPartitionerPjS_Piiiijjj:
	.zero		944


//--------------------- .nv.constant0._Z18calculateVectorSumPiS_S_ii --------------------------
	.section	.nv.constant0._Z18calculateVectorSumPiS_S_ii,"a",@progbits
	.sectionflags	@""
	.align	4
.nv.constant0._Z18calculateVectorSumPiS_S_ii:
	.zero		928


//--------------------- .nv.constant0._Z21calculateVerticalScanPiS_S_ii --------------------------
	.section	.nv.constant0._Z21calculateVerticalScanPiS_S_ii,"a",@progbits
	.sectionflags	@""
	.align	4
.nv.constant0._Z21calculateVerticalScanPiS_S_ii:
	.zero		928


//--------------------- .nv.constant0._Z23calculateHorizontalScanPiS_i --------------------------
	.section	.nv.constant0._Z23calculateHorizontalScanPiS_i,"a",@progbits
	.sectionflags	@""
	.align	4
.nv.constant0._Z23calculateHorizontalScanPiS_i:
	.zero		916


//--------------------- .nv.constant0._Z18calculateHistogramPKjPiS1_iiijjj --------------------------
	.section	.nv.constant0._Z18calculateHistogramPKjPiS1_iiijjj,"a",@progbits
	.sectionflags	@""
	.align	4
.nv.constant0._Z18calculateHistogramPKjPiS1_iiijjj:
	.zero		944


//--------------------- SYMBOLS --------------------------

	.type		.nv.reservedSmem.offset0,@object
	.size		.nv.reservedSmem.offset0,0x4
	.type		.nv.reservedSmem.cap,@object
	.size		.nv.reservedSmem.cap,0x4
